//
// Generated by NVIDIA NVVM Compiler
//
// Compiler Build ID: CL-36424714
// Cuda compilation tools, release 13.0, V13.0.88
// Based on NVVM 20.0.0
//

.version 9.0
.target sm_100
.address_size 64

	// .globl	_Z6kernelmPb
.extern .func __assertfail
(
	.param .b64 __assertfail_param_0,
	.param .b64 __assertfail_param_1,
	.param .b32 __assertfail_param_2,
	.param .b64 __assertfail_param_3,
	.param .b64 __assertfail_param_4
)
;
.global .align 1 .b8 __unnamed_1[40] = {118, 111, 105, 100, 32, 107, 101, 114, 110, 101, 108, 40, 117, 110, 115, 105, 103, 110, 101, 100, 32, 108, 111, 110, 103, 44, 32, 95, 95, 110, 118, 95, 98, 111, 111, 108, 32, 42, 41};
// _ZZ6kernelmPbE16sharedSieveArray has been demoted
.global .align 1 .b8 $str[34] = {83, 72, 65, 82, 69, 95, 77, 69, 77, 79, 82, 89, 95, 83, 73, 90, 69, 32, 62, 61, 32, 98, 108, 111, 99, 107, 82, 97, 110, 103, 101, 78, 98};
.global .align 1 .b8 $str$1[27] = {47, 116, 109, 112, 47, 115, 97, 115, 115, 95, 99, 117, 95, 56, 54, 49, 53, 49, 110, 111, 51, 47, 107, 46, 99, 117};

.visible .entry _Z6kernelmPb(
	.param .u64 _Z6kernelmPb_param_0,
	.param .u64 .ptr .align 1 _Z6kernelmPb_param_1
)
{
	.reg .pred 	%p<44>;
	.reg .b16 	%rs<17>;
	.reg .b32 	%r<125>;
	.reg .b64 	%rd<99>;
	// demoted variable
	.shared .align 1 .b8 _ZZ6kernelmPbE16sharedSieveArray[40000];
	ld.param.u64 	%rd53, [_Z6kernelmPb_param_0];
	ld.param.u64 	%rd54, [_Z6kernelmPb_param_1];
	cvta.to.global.u64 	%rd1, %rd54;
	mov.u32 	%r46, %ntid.x;
	cvt.u64.u32 	%rd2, %r46;
	add.s64 	%rd55, %rd2, %rd53;
	add.s64 	%rd3, %rd55, -1;
	and.b64  	%rd56, %rd3, -4294967296;
	setp.ne.s64 	%p1, %rd56, 0;
	@%p1 bra 	$L__BB0_2;
	cvt.u32.u64 	%r47, %rd2;
	cvt.u32.u64 	%r48, %rd3;
	div.u32 	%r49, %r48, %r47;
	cvt.u64.u32 	%rd86, %r49;
	bra.uni 	$L__BB0_3;
$L__BB0_2:
	div.u64 	%rd86, %rd3, %rd2;
$L__BB0_3:
	cvt.u32.u64 	%r1, %rd86;
	mov.u32 	%r50, %nctaid.x;
	cvt.u64.u32 	%rd7, %r50;
	add.s64 	%rd57, %rd7, %rd53;
	add.s64 	%rd8, %rd57, -1;
	and.b64  	%rd58, %rd8, -4294967296;
	setp.ne.s64 	%p2, %rd58, 0;
	@%p2 bra 	$L__BB0_5;
	cvt.u32.u64 	%r51, %rd7;
	cvt.u32.u64 	%r52, %rd8;
	div.u32 	%r53, %r52, %r51;
	cvt.u64.u32 	%rd87, %r53;
	bra.uni 	$L__BB0_6;
$L__BB0_5:
	div.u64 	%rd87, %rd8, %rd7;
$L__BB0_6:
	cvt.u32.u64 	%r2, %rd87;
	setp.lt.s32 	%p3, %r2, 40001;
	@%p3 bra 	$L__BB0_8;
	mov.u64 	%rd59, $str;
	cvta.global.u64 	%rd60, %rd59;
	mov.u64 	%rd61, $str$1;
	cvta.global.u64 	%rd62, %rd61;
	mov.u64 	%rd63, __unnamed_1;
	cvta.global.u64 	%rd64, %rd63;
	{ // callseq 0, 0
	.param .b64 param0;
	st.param.b64 	[param0], %rd60;
	.param .b64 param1;
	st.param.b64 	[param1], %rd62;
	.param .b32 param2;
	st.param.b32 	[param2], 158;
	.param .b64 param3;
	st.param.b64 	[param3], %rd64;
	.param .b64 param4;
	st.param.b64 	[param4], 1;
	call.uni 
	__assertfail, 
	(
	param0, 
	param1, 
	param2, 
	param3, 
	param4
	);
	} // callseq 0
$L__BB0_8:
	setp.lt.s32 	%p4, %r2, 1;
	@%p4 bra 	$L__BB0_21;
	and.b32  	%r3, %r2, 15;
	setp.lt.u32 	%p5, %r2, 16;
	mov.b32 	%r112, 0;
	@%p5 bra 	$L__BB0_12;
	and.b32  	%r112, %r2, 2147483632;
	mov.b32 	%r110, 0;
	mov.u32 	%r56, _ZZ6kernelmPbE16sharedSieveArray;
$L__BB0_11:
	.pragma "nounroll";
	add.s32 	%r57, %r56, %r110;
	mov.b16 	%rs1, 1;
	st.shared.u8 	[%r57], %rs1;
	st.shared.u8 	[%r57+1], %rs1;
	st.shared.u8 	[%r57+2], %rs1;
	st.shared.u8 	[%r57+3], %rs1;
	st.shared.u8 	[%r57+4], %rs1;
	st.shared.u8 	[%r57+5], %rs1;
	st.shared.u8 	[%r57+6], %rs1;
	st.shared.u8 	[%r57+7], %rs1;
	st.shared.u8 	[%r57+8], %rs1;
	st.shared.u8 	[%r57+9], %rs1;
	st.shared.u8 	[%r57+10], %rs1;
	st.shared.u8 	[%r57+11], %rs1;
	st.shared.u8 	[%r57+12], %rs1;
	st.shared.u8 	[%r57+13], %rs1;
	st.shared.u8 	[%r57+14], %rs1;
	st.shared.u8 	[%r57+15], %rs1;
	add.s32 	%r110, %r110, 16;
	setp.ne.s32 	%p6, %r110, %r112;
	@%p6 bra 	$L__BB0_11;
$L__BB0_12:
	setp.eq.s32 	%p7, %r3, 0;
	@%p7 bra 	$L__BB0_21;
	and.b32  	%r8, %r2, 7;
	setp.lt.u32 	%p8, %r3, 8;
	@%p8 bra 	$L__BB0_15;
	mov.u32 	%r58, _ZZ6kernelmPbE16sharedSieveArray;
	add.s32 	%r59, %r58, %r112;
	mov.b16 	%rs2, 1;
	st.shared.u8 	[%r59], %rs2;
	st.shared.u8 	[%r59+1], %rs2;
	st.shared.u8 	[%r59+2], %rs2;
	st.shared.u8 	[%r59+3], %rs2;
	st.shared.u8 	[%r59+4], %rs2;
	st.shared.u8 	[%r59+5], %rs2;
	st.shared.u8 	[%r59+6], %rs2;
	st.shared.u8 	[%r59+7], %rs2;
	add.s32 	%r112, %r112, 8;
$L__BB0_15:
	setp.eq.s32 	%p9, %r8, 0;
	@%p9 bra 	$L__BB0_21;
	and.b32  	%r11, %r2, 3;
	setp.lt.u32 	%p10, %r8, 4;
	@%p10 bra 	$L__BB0_18;
	mov.u32 	%r60, _ZZ6kernelmPbE16sharedSieveArray;
	add.s32 	%r61, %r60, %r112;
	mov.b16 	%rs3, 1;
	st.shared.u8 	[%r61], %rs3;
	st.shared.u8 	[%r61+1], %rs3;
	st.shared.u8 	[%r61+2], %rs3;
	st.shared.u8 	[%r61+3], %rs3;
	add.s32 	%r112, %r112, 4;
$L__BB0_18:
	setp.eq.s32 	%p11, %r11, 0;
	@%p11 bra 	$L__BB0_21;
	mov.b32 	%r115, 0;
	mov.u32 	%r63, _ZZ6kernelmPbE16sharedSieveArray;
$L__BB0_20:
	.pragma "nounroll";
	add.s32 	%r64, %r63, %r112;
	mov.b16 	%rs4, 1;
	st.shared.u8 	[%r64], %rs4;
	add.s32 	%r112, %r112, 1;
	add.s32 	%r115, %r115, 1;
	setp.ne.s32 	%p12, %r115, %r11;
	@%p12 bra 	$L__BB0_20;
$L__BB0_21:
	bar.sync 	0;
	setp.lt.s32 	%p13, %r1, 1;
	@%p13 bra 	$L__BB0_67;
	mov.u32 	%r66, %tid.x;
	mul.lo.s32 	%r18, %r66, %r1;
	mov.u32 	%r67, %ctaid.x;
	mul.lo.s32 	%r19, %r67, %r2;
	add.s32 	%r68, %r19, %r2;
	cvt.u64.u32 	%rd65, %r68;
	min.u64 	%rd12, %rd65, %rd53;
	mov.u32 	%r69, _ZZ6kernelmPbE16sharedSieveArray;
	sub.s32 	%r70, %r69, %r19;
	add.s32 	%r20, %r70, 1;
	mov.b32 	%r116, 0;
$L__BB0_23:
	add.s32 	%r71, %r116, %r18;
	add.s32 	%r72, %r71, 1;
	setp.eq.s32 	%p14, %r71, 0;
	cvt.s64.s32 	%rd13, %r72;
	setp.le.u64 	%p15, %rd53, %rd13;
	or.pred  	%p16, %p14, %p15;
	@%p16 bra 	$L__BB0_66;
	cvt.u32.u64 	%r73, %rd13;
	max.u32 	%r74, %r73, %r19;
	cvt.u64.u32 	%rd97, %r74;
	setp.le.u64 	%p17, %rd12, %rd97;
	@%p17 bra 	$L__BB0_66;
	sub.s64 	%rd15, %rd12, %rd97;
	and.b64  	%rd16, %rd15, 3;
	sub.s64 	%rd66, %rd97, %rd12;
	setp.gt.u64 	%p18, %rd66, -4;
	@%p18 bra 	$L__BB0_48;
	cvt.u32.u64 	%r75, %rd97;
	and.b64  	%rd88, %rd15, 4294967292;
	add.s64 	%rd89, %rd97, 4;
	add.s32 	%r117, %r20, %r75;
$L__BB0_27:
	.pragma "nounroll";
	mov.u64 	%rd97, %rd89;
	add.s64 	%rd21, %rd97, -3;
	or.b64  	%rd67, %rd21, %rd13;
	and.b64  	%rd68, %rd67, -4294967296;
	setp.ne.s64 	%p19, %rd68, 0;
	@%p19 bra 	$L__BB0_29;
	cvt.u32.u64 	%r77, %rd21;
	rem.u32 	%r78, %r77, %r73;
	cvt.u64.u32 	%rd90, %r78;
	bra.uni 	$L__BB0_30;
$L__BB0_29:
	rem.u64 	%rd90, %rd21, %rd13;
$L__BB0_30:
	setp.ne.s64 	%p20, %rd90, 0;
	@%p20 bra 	$L__BB0_32;
	mov.b16 	%rs5, 0;
	st.shared.u8 	[%r117+-1], %rs5;
$L__BB0_32:
	add.s64 	%rd25, %rd97, -2;
	or.b64  	%rd69, %rd25, %rd13;
	and.b64  	%rd70, %rd69, -4294967296;
	setp.ne.s64 	%p21, %rd70, 0;
	@%p21 bra 	$L__BB0_34;
	cvt.u32.u64 	%r80, %rd25;
	rem.u32 	%r81, %r80, %r73;
	cvt.u64.u32 	%rd91, %r81;
	bra.uni 	$L__BB0_35;
$L__BB0_34:
	rem.u64 	%rd91, %rd25, %rd13;
$L__BB0_35:
	setp.ne.s64 	%p22, %rd91, 0;
	@%p22 bra 	$L__BB0_37;
	mov.b16 	%rs6, 0;
	st.shared.u8 	[%r117], %rs6;
$L__BB0_37:
	add.s64 	%rd29, %rd97, -1;
	or.b64  	%rd71, %rd29, %rd13;
	and.b64  	%rd72, %rd71, -4294967296;
	setp.ne.s64 	%p23, %rd72, 0;
	@%p23 bra 	$L__BB0_39;
	cvt.u32.u64 	%r83, %rd29;
	rem.u32 	%r84, %r83, %r73;
	cvt.u64.u32 	%rd92, %r84;
	bra.uni 	$L__BB0_40;
$L__BB0_39:
	rem.u64 	%rd92, %rd29, %rd13;
$L__BB0_40:
	setp.ne.s64 	%p24, %rd92, 0;
	@%p24 bra 	$L__BB0_42;
	mov.b16 	%rs7, 0;
	st.shared.u8 	[%r117+1], %rs7;
$L__BB0_42:
	or.b64  	%rd73, %rd97, %rd13;
	and.b64  	%rd74, %rd73, -4294967296;
	setp.ne.s64 	%p25, %rd74, 0;
	@%p25 bra 	$L__BB0_44;
	cvt.u32.u64 	%r86, %rd97;
	rem.u32 	%r87, %r86, %r73;
	cvt.u64.u32 	%rd93, %r87;
	bra.uni 	$L__BB0_45;
$L__BB0_44:
	rem.u64 	%rd93, %rd97, %rd13;
$L__BB0_45:
	setp.ne.s64 	%p26, %rd93, 0;
	@%p26 bra 	$L__BB0_47;
	mov.b16 	%rs8, 0;
	st.shared.u8 	[%r117+2], %rs8;
$L__BB0_47:
	add.s64 	%rd89, %rd97, 4;
	add.s64 	%rd88, %rd88, -4;
	add.s32 	%r117, %r117, 4;
	setp.ne.s64 	%p27, %rd88, 0;
	@%p27 bra 	$L__BB0_27;
$L__BB0_48:
	setp.eq.s64 	%p28, %rd16, 0;
	@%p28 bra 	$L__BB0_66;
	setp.eq.s64 	%p29, %rd16, 1;
	@%p29 bra 	$L__BB0_60;
	add.s64 	%rd39, %rd97, 1;
	or.b64  	%rd75, %rd39, %rd13;
	and.b64  	%rd76, %rd75, -4294967296;
	setp.ne.s64 	%p30, %rd76, 0;
	@%p30 bra 	$L__BB0_52;
	cvt.u32.u64 	%r89, %rd39;
	rem.u32 	%r90, %r89, %r73;
	cvt.u64.u32 	%rd95, %r90;
	bra.uni 	$L__BB0_53;
$L__BB0_52:
	rem.u64 	%rd95, %rd39, %rd13;
$L__BB0_53:
	setp.ne.s64 	%p31, %rd95, 0;
	cvt.u32.u64 	%r91, %rd97;
	sub.s32 	%r92, %r91, %r19;
	add.s32 	%r25, %r69, %r92;
	@%p31 bra 	$L__BB0_55;
	mov.b16 	%rs9, 0;
	st.shared.u8 	[%r25], %rs9;
$L__BB0_55:
	add.s64 	%rd97, %rd97, 2;
	or.b64  	%rd77, %rd97, %rd13;
	and.b64  	%rd78, %rd77, -4294967296;
	setp.ne.s64 	%p32, %rd78, 0;
	@%p32 bra 	$L__BB0_57;
	cvt.u32.u64 	%r95, %rd97;
	rem.u32 	%r96, %r95, %r73;
	cvt.u64.u32 	%rd96, %r96;
	bra.uni 	$L__BB0_58;
$L__BB0_57:
	rem.u64 	%rd96, %rd97, %rd13;
$L__BB0_58:
	setp.ne.s64 	%p33, %rd96, 0;
	@%p33 bra 	$L__BB0_60;
	mov.b16 	%rs10, 0;
	st.shared.u8 	[%r25+1], %rs10;
$L__BB0_60:
	and.b64  	%rd79, %rd15, 1;
	setp.eq.b64 	%p34, %rd79, 1;
	not.pred 	%p35, %p34;
	@%p35 bra 	$L__BB0_66;
	add.s64 	%rd48, %rd97, 1;
	or.b64  	%rd80, %rd48, %rd13;
	and.b64  	%rd81, %rd80, -4294967296;
	setp.ne.s64 	%p36, %rd81, 0;
	@%p36 bra 	$L__BB0_63;
	cvt.u32.u64 	%r98, %rd48;
	rem.u32 	%r99, %r98, %r73;
	cvt.u64.u32 	%rd98, %r99;
	bra.uni 	$L__BB0_64;
$L__BB0_63:
	rem.u64 	%rd98, %rd48, %rd13;
$L__BB0_64:
	setp.ne.s64 	%p37, %rd98, 0;
	@%p37 bra 	$L__BB0_66;
	cvt.u32.u64 	%r100, %rd97;
	sub.s32 	%r101, %r100, %r19;
	add.s32 	%r103, %r69, %r101;
	mov.b16 	%rs11, 0;
	st.shared.u8 	[%r103], %rs11;
$L__BB0_66:
	add.s32 	%r116, %r116, 1;
	setp.ne.s32 	%p38, %r116, %r1;
	@%p38 bra 	$L__BB0_23;
$L__BB0_67:
	bar.sync 	0;
	mov.u32 	%r104, %ctaid.x;
	mul.lo.s32 	%r27, %r104, %r2;
	add.s32 	%r28, %r27, %r2;
	setp.ge.u32 	%p39, %r27, %r28;
	@%p39 bra 	$L__BB0_74;
	and.b32  	%r29, %r2, 3;
	setp.eq.s32 	%p40, %r29, 0;
	mov.u32 	%r121, %r27;
	@%p40 bra 	$L__BB0_71;
	neg.s32 	%r118, %r29;
	mov.u32 	%r119, _ZZ6kernelmPbE16sharedSieveArray;
	mov.u32 	%r121, %r27;
$L__BB0_70:
	.pragma "nounroll";
	ld.shared.u8 	%rs12, [%r119];
	cvt.s64.s32 	%rd82, %r121;
	add.s64 	%rd83, %rd1, %rd82;
	st.global.u8 	[%rd83], %rs12;
	add.s32 	%r121, %r121, 1;
	add.s32 	%r119, %r119, 1;
	add.s32 	%r118, %r118, 1;
	setp.ne.s32 	%p41, %r118, 0;
	@%p41 bra 	$L__BB0_70;
$L__BB0_71:
	add.s32 	%r106, %r2, -1;
	setp.lt.u32 	%p42, %r106, 3;
	@%p42 bra 	$L__BB0_74;
	sub.s32 	%r123, %r121, %r28;
	sub.s32 	%r107, %r121, %r27;
	mov.u32 	%r108, _ZZ6kernelmPbE16sharedSieveArray;
	add.s32 	%r109, %r107, %r108;
	add.s32 	%r122, %r109, 1;
	add.s64 	%rd52, %rd1, 3;
$L__BB0_73:
	cvt.s64.s32 	%rd84, %r121;
	add.s64 	%rd85, %rd52, %rd84;
	ld.shared.u8 	%rs13, [%r122+-1];
	st.global.u8 	[%rd85+-3], %rs13;
	ld.shared.u8 	%rs14, [%r122];
	st.global.u8 	[%rd85+-2], %rs14;
	ld.shared.u8 	%rs15, [%r122+1];
	st.global.u8 	[%rd85+-1], %rs15;
	ld.shared.u8 	%rs16, [%r122+2];
	st.global.u8 	[%rd85], %rs16;
	add.s32 	%r121, %r121, 4;
	add.s32 	%r123, %r123, 4;
	add.s32 	%r122, %r122, 4;
	setp.ne.s32 	%p43, %r123, 0;
	@%p43 bra 	$L__BB0_73;
$L__BB0_74:
	ret;

}


// ===== COMPILED SASS (sm_100) =====

	.target	sm_100

	.elftype	@"ET_EXEC"


//--------------------- .note.nv.tkinfo           --------------------------
	.section	.note.nv.tkinfo,"",@"SHT_NOTE"
	.sectionflags	@"SHF_NOTE_NV_TKINFO"
	.tkinfo
        /*0018*/ 	.word	0x00000002
        /*0030*/ 	.string	""
        /*0030*/ 	.string	"ptxas"
        /*0030*/ 	.string	"Cuda compilation tools, release 13.0, V13.0.88"
        /*0030*/ 	.string	"Build cuda_13.0.r13.0/compiler.36424714_0"
        /*0030*/ 	.string	"-arch sm_100 -m 64 "



//--------------------- .note.nv.cuinfo           --------------------------
	.section	.note.nv.cuinfo,"",@"SHT_NOTE"
	.sectionflags	@"SHF_NOTE_NV_CUINFO"
        /*0018*/ 	.short	0x0002
        /*001a*/ 	.short	0x0064
        /*001c*/ 	.short	0x0082
	.zero		2


//--------------------- .nv.info                  --------------------------
	.section	.nv.info,"",@"SHT_CUDA_INFO"
	.align	4


	//----- nvinfo : EIATTR_REGCOUNT
	.align		4
        /*0000*/ 	.byte	0x04, 0x2f
        /*0002*/ 	.short	(.L_4 - .L_3)
	.align		4
.L_3:
        /*0004*/ 	.word	index@(_Z6kernelmPb)
        /*0008*/ 	.word	0x00000020


	//----- nvinfo : EIATTR_FRAME_SIZE
	.align		4
.L_4:
        /*000c*/ 	.byte	0x04, 0x11
        /*000e*/ 	.short	(.L_6 - .L_5)
	.align		4
.L_5:
        /*0010*/ 	.word	index@($__internal_1_$__cuda_sm20_rem_u64)
        /*0014*/ 	.word	0x00000000


	//----- nvinfo : EIATTR_FRAME_SIZE
	.align		4
.L_6:
        /*0018*/ 	.byte	0x04, 0x11
        /*001a*/ 	.short	(.L_8 - .L_7)
	.align		4
.L_7:
        /*001c*/ 	.word	index@($__internal_0_$__cuda_sm20_div_u64)
        /*0020*/ 	.word	0x00000000


	//----- nvinfo : EIATTR_FRAME_SIZE
	.align		4
.L_8:
        /*0024*/ 	.byte	0x04, 0x11
        /*0026*/ 	.short	(.L_10 - .L_9)
	.align		4
.L_9:
        /*0028*/ 	.word	index@(_Z6kernelmPb)
        /*002c*/ 	.word	0x00000000


	//----- nvinfo : EIATTR_MIN_STACK_SIZE
	.align		4
.L_10:
        /*0030*/ 	.byte	0x04, 0x12
        /*0032*/ 	.short	(.L_12 - .L_11)
	.align		4
.L_11:
        /*0034*/ 	.word	index@(_Z6kernelmPb)
        /*0038*/ 	.word	0x00000000
.L_12:


//--------------------- .nv.compat                --------------------------
	.section	.nv.compat,"",@"SHT_CUDA_COMPAT_INFO"
	.align	4
        /*0000*/ 	.byte	0x02, 0x09, 0x00, 0x00, 0x02, 0x02, 0x01, 0x00, 0x02, 0x05, 0x05, 0x00, 0x03, 0x07, 0x01, 0x01
        /*0010*/ 	.byte	0x02, 0x03, 0x00, 0x00, 0x02, 0x06, 0x01, 0x00, 0x04, 0x0b, 0x08, 0x00, 0x09, 0x00, 0x00, 0x00
        /*0020*/ 	.byte	0x00, 0x00, 0x00, 0x00


//--------------------- .nv.info._Z6kernelmPb     --------------------------
	.section	.nv.info._Z6kernelmPb,"",@"SHT_CUDA_INFO"
	.sectionflags	@""
	.align	4


	//----- nvinfo : EIATTR_CUDA_API_VERSION
	.align		4
        /*0000*/ 	.byte	0x04, 0x37
        /*0002*/ 	.short	(.L_14 - .L_13)
.L_13:
        /*0004*/ 	.word	0x00000082


	//----- nvinfo : EIATTR_KPARAM_INFO
	.align		4
.L_14:
        /*0008*/ 	.byte	0x04, 0x17
        /*000a*/ 	.short	(.L_16 - .L_15)
.L_15:
        /*000c*/ 	.word	0x00000000
        /*0010*/ 	.short	0x0001
        /*0012*/ 	.short	0x0008
        /*0014*/ 	.byte	0x00, 0xf5, 0x21, 0x00


	//----- nvinfo : EIATTR_KPARAM_INFO
	.align		4
.L_16:
        /*0018*/ 	.byte	0x04, 0x17
        /*001a*/ 	.short	(.L_18 - .L_17)
.L_17:
        /*001c*/ 	.word	0x00000000
        /*0020*/ 	.short	0x0000
        /*0022*/ 	.short	0x0000
        /*0024*/ 	.byte	0x00, 0xf0, 0x21, 0x00


	//----- nvinfo : EIATTR_SPARSE_MMA_MASK
	.align		4
.L_18:
        /*0028*/ 	.byte	0x03, 0x50
        /*002a*/ 	.short	0x0000


	//----- nvinfo : EIATTR_MAXREG_COUNT
	.align		4
        /*002c*/ 	.byte	0x03, 0x1b
        /*002e*/ 	.short	0x00ff


	//----- nvinfo : EIATTR_NUM_BARRIERS
	.align		4
        /*0030*/ 	.byte	0x02, 0x4c
        /*0032*/ 	.byte	0x01
	.zero		1


	//----- nvinfo : EIATTR_EXTERNS
	.align		4
        /*0034*/ 	.byte	0x04, 0x0f
        /*0036*/ 	.short	(.L_20 - .L_19)


	//   ....[0]....
	.align		4
.L_19:
        /*0038*/ 	.word	index@(__assertfail)


	//----- nvinfo : EIATTR_MERCURY_ISA_VERSION
	.align		4
.L_20:
        /*003c*/ 	.byte	0x03, 0x5f
        /*003e*/ 	.short	0x0101


	//----- nvinfo : EIATTR_VRC_CTA_INIT_COUNT
	.align		4
        /*0040*/ 	.byte	0x02, 0x4a
	.zero		1
	.zero		1


	//----- nvinfo : EIATTR_SYSCALL_OFFSETS
	.align		4
        /*0044*/ 	.byte	0x04, 0x46
        /*0046*/ 	.short	(.L_22 - .L_21)


	//   ....[0]....
.L_21:
        /*0048*/ 	.word	0x00000500


	//----- nvinfo : EIATTR_EXIT_INSTR_OFFSETS
	.align		4
.L_22:
        /*004c*/ 	.byte	0x04, 0x1c
        /*004e*/ 	.short	(.L_24 - .L_23)


	//   ....[0]....
.L_23:
        /*0050*/ 	.word	0x00001d20


	//   ....[1]....
        /*0054*/ 	.word	0x00001e80


	//   ....[2]....
        /*0058*/ 	.word	0x00002460


	//   ....[3]....
        /*005c*/ 	.word	0x00002560


	//----- nvinfo : EIATTR_CRS_STACK_SIZE
	.align		4
.L_24:
        /*0060*/ 	.byte	0x04, 0x1e
        /*0062*/ 	.short	(.L_26 - .L_25)
.L_25:
        /*0064*/ 	.word	0x00000000


	//----- nvinfo : EIATTR_CBANK_PARAM_SIZE
	.align		4
.L_26:
        /*0068*/ 	.byte	0x03, 0x19
        /*006a*/ 	.short	0x0010


	//----- nvinfo : EIATTR_PARAM_CBANK
	.align		4
        /*006c*/ 	.byte	0x04, 0x0a
        /*006e*/ 	.short	(.L_28 - .L_27)
	.align		4
.L_27:
        /*0070*/ 	.word	index@(.nv.constant0._Z6kernelmPb)
        /*0074*/ 	.short	0x0380
        /*0076*/ 	.short	0x0010


	//----- nvinfo : EIATTR_SW_WAR
	.align		4
.L_28:
        /*0078*/ 	.byte	0x04, 0x36
        /*007a*/ 	.short	(.L_30 - .L_29)
.L_29:
        /*007c*/ 	.word	0x00000008
.L_30:


//--------------------- .nv.callgraph             --------------------------
	.section	.nv.callgraph,"",@"SHT_CUDA_CALLGRAPH"
	.align	4
	.sectionentsize	8
	.align		4
        /*0000*/ 	.word	0x00000000
	.align		4
        /*0004*/ 	.word	0xffffffff
	.align		4
        /*0008*/ 	.word	index@(_Z6kernelmPb)
	.align		4
        /*000c*/ 	.word	index@(__assertfail)
	.align		4
        /*0010*/ 	.word	0x00000000
	.align		4
        /*0014*/ 	.word	0xfffffffe
	.align		4
        /*0018*/ 	.word	0x00000000
	.align		4
        /*001c*/ 	.word	0xfffffffd
	.align		4
        /*0020*/ 	.word	0x00000000
	.align		4
        /*0024*/ 	.word	0xfffffffc


//--------------------- .nv.constant4             --------------------------
	.section	.nv.constant4,"a",@progbits
	.align	8
	.align		8
.nv.constant4:
        /*0000*/ 	.dword	__assertfail
	.align		8
        /*0008*/ 	.dword	__unnamed_1
	.align		8
        /*0010*/ 	.dword	$str
	.align		8
        /*0018*/ 	.dword	$str$1


//--------------------- .text._Z6kernelmPb        --------------------------
	.section	.text._Z6kernelmPb,"ax",@progbits
	.align	128
        .global         _Z6kernelmPb
        .type           _Z6kernelmPb,@function
        .size           _Z6kernelmPb,(.L_x_49 - _Z6kernelmPb)
        .other          _Z6kernelmPb,@"STO_CUDA_ENTRY STV_DEFAULT"
_Z6kernelmPb:
.text._Z6kernelmPb:
[----:B------:R-:W0:Y:S08]  /*0000*/  LDC R1, c[0x0][0x37c] ;  /* 0x0000df00ff017b82 */ /* 0x000e300000000800 */
[----:B------:R-:W1:Y:S01]  /*0010*/  LDC.64 R4, c[0x0][0x380] ;  /* 0x0000e000ff047b82 */ /* 0x000e620000000a00 */
[----:B------:R-:W1:Y:S01]  /*0020*/  LDCU UR5, c[0x0][0x360] ;  /* 0x00006c00ff0577ac */ /* 0x000e620008000800 */
[----:B------:R-:W-:Y:S01]  /*0030*/  UMOV UR4, URZ ;  /* 0x000000ff00047c82 */ /* 0x000fe20008000000 */
[----:B-1----:R-:W-:-:S04]  /*0040*/  IADD3 R4, P0, PT, R4, UR5, RZ ;  /* 0x0000000504047c10 */ /* 0x002fc8000ff1e0ff */
[----:B------:R-:W-:-:S04]  /*0050*/  IADD3 R4, P1, PT, R4, -0x1, RZ ;  /* 0xffffffff04047810 */ /* 0x000fc80007f3e0ff */
[----:B------:R-:W-:-:S04]  /*0060*/  IADD3.X R2, PT, PT, RZ, -0x1, R5, P1, P0 ;  /* 0xffffffffff027810 */ /* 0x000fc80000fe0405 */
[----:B------:R-:W-:-:S13]  /*0070*/  ISETP.NE.U32.AND P0, PT, R2, RZ, PT ;  /* 0x000000ff0200720c */ /* 0x000fda0003f05070 */
[----:B0-----:R-:W-:Y:S05]  /*0080*/  @P0 BRA `(.L_x_0) ;  /* 0x00000000004c0947 */ /* 0x001fea0003800000 */
[----:B------:R-:W0:Y:S01]  /*0090*/  I2F.U32.RP R0, UR5 ;  /* 0x0000000500007d06 */ /* 0x000e220008209000 */
[----:B------:R-:W-:-:S07]  /*00a0*/  ISETP.NE.U32.AND P2, PT, RZ, UR5, PT ;  /* 0x00000005ff007c0c */ /* 0x000fce000bf45070 */
[----:B0-----:R-:W0:Y:S02]  /*00b0*/  MUFU.RCP R0, R0 ;  /* 0x0000000000007308 */ /* 0x001e240000001000 */
[----:B0-----:R-:W-:-:S06]  /*00c0*/  VIADD R2, R0, 0xffffffe ;  /* 0x0ffffffe00027836 */ /* 0x001fcc0000000000 */
[----:B------:R0:W1:Y:S02]  /*00d0*/  F2I.FTZ.U32.TRUNC.NTZ R3, R2 ;  /* 0x0000000200037305 */ /* 0x000064000021f000 */
[----:B0-----:R-:W-:Y:S02]  /*00e0*/  IMAD.MOV.U32 R2, RZ, RZ, RZ ;  /* 0x000000ffff027224 */ /* 0x001fe400078e00ff */
[----:B-1----:R-:W-:-:S04]  /*00f0*/  IMAD.MOV R5, RZ, RZ, -R3 ;  /* 0x000000ffff057224 */ /* 0x002fc800078e0a03 */
[----:B------:R-:W-:-:S04]  /*0100*/  IMAD R5, R5, UR5, RZ ;  /* 0x0000000505057c24 */ /* 0x000fc8000f8e02ff */
[----:B------:R-:W-:-:S06]  /*0110*/  IMAD.HI.U32 R3, R3, R5, R2 ;  /* 0x0000000503037227 */ /* 0x000fcc00078e0002 */
[----:B------:R-:W-:-:S04]  /*0120*/  IMAD.HI.U32 R16, R3, R4, RZ ;  /* 0x0000000403107227 */ /* 0x000fc800078e00ff */
[----:B------:R-:W-:-:S04]  /*0130*/  IMAD.MOV R3, RZ, RZ, -R16 ;  /* 0x000000ffff037224 */ /* 0x000fc800078e0a10 */
[----:B------:R-:W-:-:S05]  /*0140*/  IMAD R3, R3, UR5, R4 ;  /* 0x0000000503037c24 */ /* 0x000fca000f8e0204 */
[----:B------:R-:W-:-:S13]  /*0150*/  ISETP.GE.U32.AND P0, PT, R3, UR5, PT ;  /* 0x0000000503007c0c */ /* 0x000fda000bf06070 */
[----:B------:R-:W-:Y:S02]  /*0160*/  @P0 VIADD R3, R3, -UR5 ;  /* 0x8000000503030c36 */ /* 0x000fe40008000000 */
[----:B------:R-:W-:-:S03]  /*0170*/  @P0 VIADD R16, R16, 0x1 ;  /* 0x0000000110100836 */ /* 0x000fc60000000000 */
[----:B------:R-:W-:-:S13]  /*0180*/  ISETP.GE.U32.AND P1, PT, R3, UR5, PT ;  /* 0x0000000503007c0c */ /* 0x000fda000bf26070 */
[----:B------:R-:W-:Y:S01]  /*0190*/  @P1 VIADD R16, R16, 0x1 ;  /* 0x0000000110101836 */ /* 0x000fe20000000000 */
[----:B------:R-:W-:Y:S01]  /*01a0*/  @!P2 LOP3.LUT R16, RZ, UR5, RZ, 0x33, !PT ;  /* 0x00000005ff10ac12 */ /* 0x000fe2000f8e33ff */
[----:B------:R-:W-:Y:S06]  /*01b0*/  BRA `(.L_x_1) ;  /* 0x0000000000147947 */ /* 0x000fec0003800000 */
.L_x_0:
[----:B------:R-:W-:Y:S01]  /*01c0*/  IMAD.MOV.U32 R3, RZ, RZ, R4 ;  /* 0x000000ffff037224 */ /* 0x000fe200078e0004 */
[----:B------:R-:W-:Y:S01]  /*01d0*/  MOV R0, 0x200 ;  /* 0x0000020000007802 */ /* 0x000fe20000000f00 */
[----:B------:R-:W-:-:S07]  /*01e0*/  IMAD.U32 R4, RZ, RZ, UR5 ;  /* 0x00000005ff047e24 */ /* 0x000fce000f8e00ff */
[----:B------:R-:W-:Y:S05]  /*01f0*/  CALL.REL.NOINC `($__internal_0_$__cuda_sm20_div_u64) ;  /* 0x0000002000dc7944 */ /* 0x000fea0003c00000 */
[----:B------:R-:W-:-:S07]  /*0200*/  IMAD.MOV.U32 R16, RZ, RZ, R4 ;  /* 0x000000ffff107224 */ /* 0x000fce00078e0004 */
.L_x_1:
[----:B------:R-:W0:Y:S08]  /*0210*/  LDC R4, c[0x0][0x370] ;  /* 0x0000dc00ff047b82 */ /* 0x000e300000000800 */
[----:B------:R-:W0:Y:S02]  /*0220*/  LDC.64 R2, c[0x0][0x380] ;  /* 0x0000e000ff027b82 */ /* 0x000e240000000a00 */
[----:B0-----:R-:W-:-:S04]  /*0230*/  IADD3 R5, P0, PT, R4, R2, RZ ;  /* 0x0000000204057210 */ /* 0x001fc80007f1e0ff */
[----:B------:R-:W-:-:S04]  /*0240*/  IADD3 R5, P1, PT, R5, -0x1, RZ ;  /* 0xffffffff05057810 */ /* 0x000fc80007f3e0ff */
[----:B------:R-:W-:-:S04]  /*0250*/  IADD3.X R2, PT, PT, RZ, -0x1, R3, P1, P0 ;  /* 0xffffffffff027810 */ /* 0x000fc80000fe0403 */
[----:B------:R-:W-:-:S13]  /*0260*/  ISETP.NE.U32.AND P0, PT, R2, RZ, PT ;  /* 0x000000ff0200720c */ /* 0x000fda0003f05070 */
[----:B------:R-:W-:Y:S05]  /*0270*/  @P0 BRA `(.L_x_2) ;  /* 0x00000000004c0947 */ /* 0x000fea0003800000 */
[----:B------:R-:W0:Y:S01]  /*0280*/  I2F.U32.RP R0, R4 ;  /* 0x0000000400007306 */ /* 0x000e220000209000 */
[----:B------:R-:W-:-:S07]  /*0290*/  ISETP.NE.U32.AND P2, PT, R4, RZ, PT ;  /* 0x000000ff0400720c */ /* 0x000fce0003f45070 */
[----:B0-----:R-:W0:Y:S02]  /*02a0*/  MUFU.RCP R0, R0 ;  /* 0x0000000000007308 */ /* 0x001e240000001000 */
[----:B0-----:R-:W-:-:S06]  /*02b0*/  VIADD R2, R0, 0xffffffe ;  /* 0x0ffffffe00027836 */ /* 0x001fcc0000000000 */
[----:B------:R0:W1:Y:S02]  /*02c0*/  F2I.FTZ.U32.TRUNC.NTZ R3, R2 ;  /* 0x0000000200037305 */ /* 0x000064000021f000 */
[----:B0-----:R-:W-:Y:S02]  /*02d0*/  IMAD.MOV.U32 R2, RZ, RZ, RZ ;  /* 0x000000ffff027224 */ /* 0x001fe400078e00ff */
[----:B-1----:R-:W-:-:S04]  /*02e0*/  IMAD.MOV R7, RZ, RZ, -R3 ;  /* 0x000000ffff077224 */ /* 0x002fc800078e0a03 */
[----:B------:R-:W-:-:S04]  /*02f0*/  IMAD R7, R7, R4, RZ ;  /* 0x0000000407077224 */ /* 0x000fc800078e02ff */
[----:B------:R-:W-:-:S06]  /*0300*/  IMAD.HI.U32 R3, R3, R7, R2 ;  /* 0x0000000703037227 */ /* 0x000fcc00078e0002 */
[----:B------:R-:W-:-:S04]  /*0310*/  IMAD.HI.U32 R2, R3, R5, RZ ;  /* 0x0000000503027227 */ /* 0x000fc800078e00ff */
[----:B------:R-:W-:-:S04]  /*0320*/  IMAD.MOV R3, RZ, RZ, -R2 ;  /* 0x000000ffff037224 */ /* 0x000fc800078e0a02 */
[----:B------:R-:W-:-:S05]  /*0330*/  IMAD R3, R4, R3, R5 ;  /* 0x0000000304037224 */ /* 0x000fca00078e0205 */
[----:B------:R-:W-:-:S13]  /*0340*/  ISETP.GE.U32.AND P0, PT, R3, R4, PT ;  /* 0x000000040300720c */ /* 0x000fda0003f06070 */
[----:B------:R-:W-:Y:S02]  /*0350*/  @P0 IMAD.IADD R3, R3, 0x1, -R4 ;  /* 0x0000000103030824 */ /* 0x000fe400078e0a04 */
[----:B------:R-:W-:-:S03]  /*0360*/  @P0 VIADD R2, R2, 0x1 ;  /* 0x0000000102020836 */ /* 0x000fc60000000000 */
[----:B------:R-:W-:-:S13]  /*0370*/  ISETP.GE.U32.AND P1, PT, R3, R4, PT ;  /* 0x000000040300720c */ /* 0x000fda0003f26070 */
[----:B------:R-:W-:Y:S01]  /*0380*/  @P1 VIADD R2, R2, 0x1 ;  /* 0x0000000102021836 */ /* 0x000fe20000000000 */
[----:B------:R-:W-:Y:S01]  /*0390*/  @!P2 LOP3.LUT R2, RZ, R4, RZ, 0x33, !PT ;  /* 0x00000004ff02a212 */ /* 0x000fe200078e33ff */
[----:B------:R-:W-:Y:S06]  /*03a0*/  BRA `(.L_x_3) ;  /* 0x0000000000107947 */ /* 0x000fec0003800000 */
.L_x_2:
[----:B------:R-:W-:Y:S01]  /*03b0*/  IMAD.MOV.U32 R3, RZ, RZ, R5 ;  /* 0x000000ffff037224 */ /* 0x000fe200078e0005 */
[----:B------:R-:W-:-:S07]  /*03c0*/  MOV R0, 0x3e0 ;  /* 0x000003e000007802 */ /* 0x000fce0000000f00 */
[----:B------:R-:W-:Y:S05]  /*03d0*/  CALL.REL.NOINC `($__internal_0_$__cuda_sm20_div_u64) ;  /* 0x0000002000647944 */ /* 0x000fea0003c00000 */
[----:B------:R-:W-:-:S07]  /*03e0*/  IMAD.MOV.U32 R2, RZ, RZ, R4 ;  /* 0x000000ffff027224 */ /* 0x000fce00078e0004 */
.L_x_3:
[----:B------:R-:W-:-:S13]  /*03f0*/  ISETP.GE.AND P0, PT, R2, 0x9c41, PT ;  /* 0x00009c410200780c */ /* 0x000fda0003f06270 */
[----:B------:R-:W-:Y:S05]  /*0400*/  @!P0 BRA `(.L_x_4) ;  /* 0x0000000000408947 */ /* 0x000fea0003800000 */
[----:B------:R-:W-:Y:S01]  /*0410*/  MOV R14, 0x0 ;  /* 0x00000000000e7802 */ /* 0x000fe20000000f00 */
[----:B------:R-:W0:Y:S01]  /*0420*/  LDCU.64 UR4, c[0x4][0x10] ;  /* 0x01000200ff0477ac */ /* 0x000e220008000a00 */
[----:B------:R-:W-:Y:S02]  /*0430*/  IMAD.MOV.U32 R8, RZ, RZ, 0x9e ;  /* 0x0000009eff087424 */ /* 0x000fe400078e00ff */
[----:B------:R-:W-:Y:S01]  /*0440*/  IMAD.MOV.U32 R12, RZ, RZ, 0x1 ;  /* 0x00000001ff0c7424 */ /* 0x000fe200078e00ff */
[----:B------:R-:W1:Y:S01]  /*0450*/  LDCU.64 UR6, c[0x4][0x18] ;  /* 0x01000300ff0677ac */ /* 0x000e620008000a00 */
[----:B------:R-:W2:Y:S01]  /*0460*/  LDC.64 R14, c[0x4][R14] ;  /* 0x010000000e0e7b82 */ /* 0x000ea20000000a00 */
[----:B------:R-:W-:Y:S01]  /*0470*/  IMAD.MOV.U32 R13, RZ, RZ, RZ ;  /* 0x000000ffff0d7224 */ /* 0x000fe200078e00ff */
[----:B------:R-:W3:Y:S01]  /*0480*/  LDCU.64 UR8, c[0x4][0x8] ;  /* 0x01000100ff0877ac */ /* 0x000ee20008000a00 */
[----:B0-----:R-:W-:Y:S02]  /*0490*/  IMAD.U32 R4, RZ, RZ, UR4 ;  /* 0x00000004ff047e24 */ /* 0x001fe4000f8e00ff */
[----:B------:R-:W-:-:S02]  /*04a0*/  IMAD.U32 R5, RZ, RZ, UR5 ;  /* 0x00000005ff057e24 */ /* 0x000fc4000f8e00ff */
[----:B-1----:R-:W-:Y:S01]  /*04b0*/  IMAD.U32 R6, RZ, RZ, UR6 ;  /* 0x00000006ff067e24 */ /* 0x002fe2000f8e00ff */
[----:B------:R-:W-:Y:S01]  /*04c0*/  MOV R7, UR7 ;  /* 0x0000000700077c02 */ /* 0x000fe20008000f00 */
[----:B---3--:R-:W-:Y:S02]  /*04d0*/  IMAD.U32 R10, RZ, RZ, UR8 ;  /* 0x00000008ff0a7e24 */ /* 0x008fe4000f8e00ff */
[----:B------:R-:W-:-:S07]  /*04e0*/  IMAD.U32 R11, RZ, RZ, UR9 ;  /* 0x00000009ff0b7e24 */ /* 0x000fce000f8e00ff */
[----:B------:R-:W-:-:S07]  /*04f0*/  LEPC R20, `(.L_x_4) ;  /* 0x000000001014794e */ /* 0x000fce0000000000 */
[----:B--2---:R-:W-:Y:S05]  /*0500*/  CALL.ABS.NOINC R14 ;  /* 0x000000000e007343 */ /* 0x004fea0003c00000 */
.L_x_4:
[----:B------:R-:W-:-:S13]  /*0510*/  ISETP.GE.AND P0, PT, R2, 0x1, PT ;  /* 0x000000010200780c */ /* 0x000fda0003f06270 */
[----:B------:R-:W-:Y:S05]  /*0520*/  @!P0 BRA `(.L_x_5) ;  /* 0x0000000400348947 */ /* 0x000fea0003800000 */
[C---:B------:R-:W-:Y:S01]  /*0530*/  ISETP.GE.U32.AND P0, PT, R2.reuse, 0x10, PT ;  /* 0x000000100200780c */ /* 0x040fe20003f06070 */
[----:B------:R-:W-:Y:S01]  /*0540*/  IMAD.MOV.U32 R0, RZ, RZ, RZ ;  /* 0x000000ffff007224 */ /* 0x000fe200078e00ff */
[----:B------:R-:W-:-:S04]  /*0550*/  LOP3.LUT R7, R2, 0xf, RZ, 0xc0, !PT ;  /* 0x0000000f02077812 */ /* 0x000fc800078ec0ff */
[----:B------:R-:W-:-:S07]  /*0560*/  ISETP.NE.AND P1, PT, R7, RZ, PT ;  /* 0x000000ff0700720c */ /* 0x000fce0003f25270 */
[----:B------:R-:W-:Y:S06]  /*0570*/  @!P0 BRA `(.L_x_6) ;  /* 0x0000000000708947 */ /* 0x000fec0003800000 */
[----:B------:R-:W0:Y:S01]  /*0580*/  S2R R4, SR_CgaCtaId ;  /* 0x0000000000047919 */ /* 0x000e220000008800 */
[----:B------:R-:W-:Y:S01]  /*0590*/  MOV R3, 0x400 ;  /* 0x0000040000037802 */ /* 0x000fe20000000f00 */
[----:B------:R-:W-:Y:S01]  /*05a0*/  BSSY.RECONVERGENT B0, `(.L_x_6) ;  /* 0x0000019000007945 */ /* 0x000fe20003800200 */
[----:B------:R-:W-:Y:S01]  /*05b0*/  IMAD.MOV.U32 R6, RZ, RZ, 0x1 ;  /* 0x00000001ff067424 */ /* 0x000fe200078e00ff */
[----:B------:R-:W-:Y:S02]  /*05c0*/  LOP3.LUT R0, R2, 0x7ffffff0, RZ, 0xc0, !PT ;  /* 0x7ffffff002007812 */ /* 0x000fe400078ec0ff */
[----:B0-----:R-:W-:Y:S01]  /*05d0*/  LEA R3, R4, R3, 0x18 ;  /* 0x0000000304037211 */ /* 0x001fe200078ec0ff */
[----:B------:R-:W-:-:S07]  /*05e0*/  IMAD.MOV.U32 R4, RZ, RZ, RZ ;  /* 0x000000ffff047224 */ /* 0x000fce00078e00ff */
.L_x_7:
[----:B0-----:R-:W-:Y:S02]  /*05f0*/  IMAD.IADD R5, R3, 0x1, R4 ;  /* 0x0000000103057824 */ /* 0x001fe400078e0204 */
[----:B------:R-:W-:-:S03]  /*0600*/  VIADD R4, R4, 0x10 ;  /* 0x0000001004047836 */ /* 0x000fc60000000000 */
[----:B------:R0:W-:Y:S02]  /*0610*/  STS.U8 [R5], R6 ;  /* 0x0000000605007388 */ /* 0x0001e40000000000 */
[----:B------:R-:W-:Y:S02]  /*0620*/  ISETP.NE.AND P0, PT, R4, R0, PT ;  /* 0x000000000400720c */ /* 0x000fe40003f05270 */
[----:B------:R0:W-:Y:S04]  /*0630*/  STS.U8 [R5+0x1], R6 ;  /* 0x0000010605007388 */ /* 0x0001e80000000000 */
        /* <DEDUP_REMOVED lines=13> */
[----:B------:R0:W-:Y:S01]  /*0710*/  STS.U8 [R5+0xf], R6 ;  /* 0x00000f0605007388 */ /* 0x0001e20000000000 */
[----:B------:R-:W-:Y:S05]  /*0720*/  @P0 BRA `(.L_x_7) ;  /* 0xfffffffc00b00947 */ /* 0x000fea000383ffff */
[----:B------:R-:W-:Y:S05]  /*0730*/  BSYNC.RECONVERGENT B0 ;  /* 0x0000000000007941 */ /* 0x000fea0003800200 */
.L_x_6:
[----:B------:R-:W-:Y:S05]  /*0740*/  @!P1 BRA `(.L_x_5) ;  /* 0x0000000000ac9947 */ /* 0x000fea0003800000 */
[----:B------:R-:W-:Y:S02]  /*0750*/  ISETP.GE.U32.AND P0, PT, R7, 0x8, PT ;  /* 0x000000080700780c */ /* 0x000fe40003f06070 */
[----:B------:R-:W-:-:S04]  /*0760*/  LOP3.LUT R4, R2, 0x7, RZ, 0xc0, !PT ;  /* 0x0000000702047812 */ /* 0x000fc800078ec0ff */
[----:B------:R-:W-:-:S07]  /*0770*/  ISETP.NE.AND P1, PT, R4, RZ, PT ;  /* 0x000000ff0400720c */ /* 0x000fce0003f25270 */
[----:B------:R-:W-:Y:S06]  /*0780*/  @!P0 BRA `(.L_x_8) ;  /* 0x0000000000348947 */ /* 0x000fec0003800000 */
[----:B------:R-:W1:Y:S01]  /*0790*/  S2UR UR5, SR_CgaCtaId ;  /* 0x00000000000579c3 */ /* 0x000e620000008800 */
[----:B------:R-:W-:Y:S01]  /*07a0*/  UMOV UR4, 0x400 ;  /* 0x0000040000047882 */ /* 0x000fe20000000000 */
[----:B------:R-:W-:Y:S01]  /*07b0*/  IMAD.MOV.U32 R3, RZ, RZ, 0x1 ;  /* 0x00000001ff037424 */ /* 0x000fe200078e00ff */
[----:B-1----:R-:W-:-:S09]  /*07c0*/  ULEA UR4, UR5, UR4, 0x18 ;  /* 0x0000000405047291 */ /* 0x002fd2000f8ec0ff */
[----:B------:R-:W-:Y:S04]  /*07d0*/  STS.U8 [R0+UR4], R3 ;  /* 0x0000000300007988 */ /* 0x000fe80008000004 */
[----:B------:R-:W-:Y:S04]  /*07e0*/  STS.U8 [R0+UR4+0x1], R3 ;  /* 0x0000010300007988 */ /* 0x000fe80008000004 */
[----:B------:R-:W-:Y:S04]  /*07f0*/  STS.U8 [R0+UR4+0x2], R3 ;  /* 0x0000020300007988 */ /* 0x000fe80008000004 */
[----:B------:R-:W-:Y:S04]  /*0800*/  STS.U8 [R0+UR4+0x3], R3 ;  /* 0x0000030300007988 */ /* 0x000fe80008000004 */
[----:B------:R-:W-:Y:S04]  /*0810*/  STS.U8 [R0+UR4+0x4], R3 ;  /* 0x0000040300007988 */ /* 0x000fe80008000004 */
[----:B------:R-:W-:Y:S04]  /*0820*/  STS.U8 [R0+UR4+0x5], R3 ;  /* 0x0000050300007988 */ /* 0x000fe80008000004 */
[----:B------:R-:W-:Y:S04]  /*0830*/  STS.U8 [R0+UR4+0x6], R3 ;  /* 0x0000060300007988 */ /* 0x000fe80008000004 */
[----:B------:R1:W-:Y:S02]  /*0840*/  STS.U8 [R0+UR4+0x7], R3 ;  /* 0x0000070300007988 */ /* 0x0003e40008000004 */
[----:B-1----:R-:W-:-:S07]  /*0850*/  VIADD R0, R0, 0x8 ;  /* 0x0000000800007836 */ /* 0x002fce0000000000 */
.L_x_8:
[----:B------:R-:W-:Y:S05]  /*0860*/  @!P1 BRA `(.L_x_5) ;  /* 0x0000000000649947 */ /* 0x000fea0003800000 */
[----:B------:R-:W-:Y:S02]  /*0870*/  ISETP.GE.U32.AND P0, PT, R4, 0x4, PT ;  /* 0x000000040400780c */ /* 0x000fe40003f06070 */
[----:B0-----:R-:W-:-:S04]  /*0880*/  LOP3.LUT R6, R2, 0x3, RZ, 0xc0, !PT ;  /* 0x0000000302067812 */ /* 0x001fc800078ec0ff */
[----:B------:R-:W-:-:S07]  /*0890*/  ISETP.NE.AND P1, PT, R6, RZ, PT ;  /* 0x000000ff0600720c */ /* 0x000fce0003f25270 */
[----:B------:R-:W-:Y:S06]  /*08a0*/  @!P0 BRA `(.L_x_9) ;  /* 0x0000000000248947 */ /* 0x000fec0003800000 */
[----:B------:R-:W0:Y:S01]  /*08b0*/  S2UR UR5, SR_CgaCtaId ;  /* 0x00000000000579c3 */ /* 0x000e220000008800 */
[----:B------:R-:W-:Y:S01]  /*08c0*/  UMOV UR4, 0x400 ;  /* 0x0000040000047882 */ /* 0x000fe20000000000 */
[----:B------:R-:W-:Y:S01]  /*08d0*/  IMAD.MOV.U32 R3, RZ, RZ, 0x1 ;  /* 0x00000001ff037424 */ /* 0x000fe200078e00ff */
[----:B0-----:R-:W-:-:S09]  /*08e0*/  ULEA UR4, UR5, UR4, 0x18 ;  /* 0x0000000405047291 */ /* 0x001fd2000f8ec0ff */
[----:B------:R-:W-:Y:S04]  /*08f0*/  STS.U8 [R0+UR4], R3 ;  /* 0x0000000300007988 */ /* 0x000fe80008000004 */
[----:B------:R-:W-:Y:S04]  /*0900*/  STS.U8 [R0+UR4+0x1], R3 ;  /* 0x0000010300007988 */ /* 0x000fe80008000004 */
[----:B------:R-:W-:Y:S04]  /*0910*/  STS.U8 [R0+UR4+0x2], R3 ;  /* 0x0000020300007988 */ /* 0x000fe80008000004 */
[----:B------:R0:W-:Y:S02]  /*0920*/  STS.U8 [R0+UR4+0x3], R3 ;  /* 0x0000030300007988 */ /* 0x0001e40008000004 */
[----:B0-----:R-:W-:-:S07]  /*0930*/  VIADD R0, R0, 0x4 ;  /* 0x0000000400007836 */ /* 0x001fce0000000000 */
.L_x_9:
[----:B------:R-:W-:Y:S05]  /*0940*/  @!P1 BRA `(.L_x_5) ;  /* 0x00000000002c9947 */ /* 0x000fea0003800000 */
[----:B------:R-:W0:Y:S01]  /*0950*/  S2R R5, SR_CgaCtaId ;  /* 0x0000000000057919 */ /* 0x000e220000008800 */
[----:B------:R-:W-:Y:S01]  /*0960*/  MOV R4, 0x400 ;  /* 0x0000040000047802 */ /* 0x000fe20000000f00 */
[----:B------:R-:W-:Y:S02]  /*0970*/  IMAD.MOV.U32 R7, RZ, RZ, 0x1 ;  /* 0x00000001ff077424 */ /* 0x000fe400078e00ff */
[----:B------:R-:W-:Y:S01]  /*0980*/  IMAD.MOV.U32 R3, RZ, RZ, RZ ;  /* 0x000000ffff037224 */ /* 0x000fe200078e00ff */
[----:B0-----:R-:W-:-:S07]  /*0990*/  LEA R5, R5, R4, 0x18 ;  /* 0x0000000405057211 */ /* 0x001fce00078ec0ff */
.L_x_10:
[----:B------:R-:W-:Y:S02]  /*09a0*/  IMAD.IADD R4, R5, 0x1, R0 ;  /* 0x0000000105047824 */ /* 0x000fe400078e0200 */
[----:B------:R-:W-:Y:S02]  /*09b0*/  VIADD R3, R3, 0x1 ;  /* 0x0000000103037836 */ /* 0x000fe40000000000 */
[----:B------:R-:W-:Y:S01]  /*09c0*/  VIADD R0, R0, 0x1 ;  /* 0x0000000100007836 */ /* 0x000fe20000000000 */
[----:B------:R1:W-:Y:S02]  /*09d0*/  STS.U8 [R4], R7 ;  /* 0x0000000704007388 */ /* 0x0003e40000000000 */
[----:B------:R-:W-:-:S13]  /*09e0*/  ISETP.NE.AND P0, PT, R3, R6, PT ;  /* 0x000000060300720c */ /* 0x000fda0003f05270 */
[----:B-1----:R-:W-:Y:S05]  /*09f0*/  @P0 BRA `(.L_x_10) ;  /* 0xfffffffc00e80947 */ /* 0x002fea000383ffff */
.L_x_5:
[----:B------:R-:W-:Y:S01]  /*0a00*/  ISETP.GE.AND P0, PT, R16, 0x1, PT ;  /* 0x000000011000780c */ /* 0x000fe20003f06270 */
[----:B------:R-:W-:Y:S05]  /*0a10*/  WARPSYNC.ALL ;  /* 0x0000000000007948 */ /* 0x000fea0003800000 */
[----:B------:R-:W-:Y:S07]  /*0a20*/  BAR.SYNC.DEFER_BLOCKING 0x0 ;  /* 0x0000000000007b1d */ /* 0x000fee0000010000 */
[----:B------:R-:W-:Y:S05]  /*0a30*/  @!P0 BRA `(.L_x_11) ;  /* 0x0000001000a48947 */ /* 0x000fea0003800000 */
[----:B------:R-:W1:Y:S01]  /*0a40*/  S2UR UR4, SR_CTAID.X ;  /* 0x00000000000479c3 */ /* 0x000e620000002500 */
[----:B------:R-:W2:Y:S01]  /*0a50*/  S2R R11, SR_CgaCtaId ;  /* 0x00000000000b7919 */ /* 0x000ea20000008800 */
[----:B------:R-:W-:Y:S01]  /*0a60*/  MOV R0, 0x400 ;  /* 0x0000040000007802 */ /* 0x000fe20000000f00 */
[----:B------:R-:W3:Y:S05]  /*0a70*/  S2R R7, SR_TID.X ;  /* 0x0000000000077919 */ /* 0x000eea0000002100 */
[----:B------:R-:W4:Y:S01]  /*0a80*/  LDC.64 R8, c[0x0][0x380] ;  /* 0x0000e000ff087b82 */ /* 0x000f220000000a00 */
[----:B-1----:R-:W-:Y:S01]  /*0a90*/  IMAD R3, R2, UR4, RZ ;  /* 0x0000000402037c24 */ /* 0x002fe2000f8e02ff */
[----:B------:R-:W-:-:S04]  /*0aa0*/  UMOV UR4, URZ ;  /* 0x000000ff00047c82 */ /* 0x000fc80008000000 */
[----:B0-----:R-:W-:-:S04]  /*0ab0*/  IADD3 R5, PT, PT, R3, R2, RZ ;  /* 0x0000000203057210 */ /* 0x001fc80007ffe0ff */
[----:B----4-:R-:W-:Y:S02]  /*0ac0*/  ISETP.LT.U32.AND P0, PT, R5, R8, PT ;  /* 0x000000080500720c */ /* 0x010fe40003f01070 */
[----:B--2---:R-:W-:Y:S02]  /*0ad0*/  LEA R0, R11, R0, 0x18 ;  /* 0x000000000b007211 */ /* 0x004fe400078ec0ff */
[----:B------:R-:W-:Y:S01]  /*0ae0*/  ISETP.LT.U32.AND.EX P0, PT, RZ, R9, PT, P0 ;  /* 0x00000009ff00720c */ /* 0x000fe20003f01100 */
[----:B---3--:R-:W-:Y:S01]  /*0af0*/  IMAD R6, R7, R16, RZ ;  /* 0x0000001007067224 */ /* 0x008fe200078e02ff */
[----:B------:R-:W-:Y:S02]  /*0b00*/  IADD3 R7, PT, PT, R0, 0x1, -R3 ;  /* 0x0000000100077810 */ /* 0x000fe40007ffe803 */
[----:B------:R-:W-:Y:S02]  /*0b10*/  SEL R4, R5, R8, P0 ;  /* 0x0000000805047207 */ /* 0x000fe40000000000 */
[----:B------:R-:W-:-:S07]  /*0b20*/  SEL R5, R9, RZ, !P0 ;  /* 0x000000ff09057207 */ /* 0x000fce0004000000 */
.L_x_40:
[----:B0-----:R-:W0:Y:S01]  /*0b30*/  LDCU.64 UR6, c[0x0][0x380] ;  /* 0x00007000ff0677ac */ /* 0x001e220008000a00 */
[----:B------:R-:W-:Y:S01]  /*0b40*/  VIADD R8, R6, UR4 ;  /* 0x0000000406087c36 */ /* 0x000fe20008000000 */
[----:B------:R-:W-:Y:S01]  /*0b50*/  BSSY.RECONVERGENT B0, `(.L_x_12) ;  /* 0x0000116000007945 */ /* 0x000fe20003800200 */
[----:B------:R-:W-:Y:S02]  /*0b60*/  UIADD3 UR4, UPT, UPT, UR4, 0x1, URZ ;  /* 0x0000000104047890 */ /* 0x000fe4000fffe0ff */
[----:B------:R-:W-:-:S05]  /*0b70*/  VIADD R24, R8, 0x1 ;  /* 0x0000000108187836 */ /* 0x000fca0000000000 */
[----:B------:R-:W-:Y:S02]  /*0b80*/  SHF.R.S32.HI R25, RZ, 0x1f, R24 ;  /* 0x0000001fff197819 */ /* 0x000fe40000011418 */
[----:B------:R-:W-:Y:S02]  /*0b90*/  ISETP.NE.AND P3, PT, R16, UR4, PT ;  /* 0x0000000410007c0c */ /* 0x000fe4000bf65270 */
[----:B0-----:R-:W-:-:S04]  /*0ba0*/  ISETP.GE.U32.AND P0, PT, R24, UR6, PT ;  /* 0x0000000618007c0c */ /* 0x001fc8000bf06070 */
[----:B------:R-:W-:-:S04]  /*0bb0*/  ISETP.GE.U32.AND.EX P0, PT, R25, UR7, PT, P0 ;  /* 0x0000000719007c0c */ /* 0x000fc8000bf06100 */
[----:B------:R-:W-:-:S13]  /*0bc0*/  ISETP.EQ.OR P0, PT, R8, RZ, P0 ;  /* 0x000000ff0800720c */ /* 0x000fda0000702670 */
[----:B-1----:R-:W-:Y:S05]  /*0bd0*/  @P0 BRA `(.L_x_13) ;  /* 0x0000001000340947 */ /* 0x002fea0003800000 */
[----:B------:R-:W-:-:S04]  /*0be0*/  VIMNMX.U32 R9, PT, PT, R3, R24, !PT ;  /* 0x0000001803097248 */ /* 0x000fc80007fe0000 */
[----:B------:R-:W-:-:S04]  /*0bf0*/  ISETP.GT.U32.AND P0, PT, R4, R9, PT ;  /* 0x000000090400720c */ /* 0x000fc80003f04070 */
[----:B------:R-:W-:-:S13]  /*0c00*/  ISETP.GT.U32.AND.EX P0, PT, R5, RZ, PT, P0 ;  /* 0x000000ff0500720c */ /* 0x000fda0003f04100 */
[----:B------:R-:W-:Y:S05]  /*0c10*/  @!P0 BRA `(.L_x_13) ;  /* 0x0000001000248947 */ /* 0x000fea0003800000 */
[----:B------:R-:W-:Y:S01]  /*0c20*/  IADD3 R10, P1, PT, R9, -R4, RZ ;  /* 0x80000004090a7210 */ /* 0x000fe20007f3e0ff */
[----:B------:R-:W-:Y:S01]  /*0c30*/  IMAD.MOV.U32 R8, RZ, RZ, RZ ;  /* 0x000000ffff087224 */ /* 0x000fe200078e00ff */
[----:B------:R-:W-:Y:S02]  /*0c40*/  BSSY.RECONVERGENT B1, `(.L_x_14) ;  /* 0x0000096000017945 */ /* 0x000fe40003800200 */
[----:B------:R-:W-:Y:S01]  /*0c50*/  ISETP.GT.U32.AND P0, PT, R10, -0x4, PT ;  /* 0xfffffffc0a00780c */ /* 0x000fe20003f04070 */
[----:B------:R-:W-:-:S05]  /*0c60*/  IMAD.X R10, R8, 0x1, ~R5, P1 ;  /* 0x00000001080a7824 */ /* 0x000fca00008e0e05 */
[----:B------:R-:W-:Y:S01]  /*0c70*/  ISETP.GT.U32.AND.EX P0, PT, R10, -0x1, PT, P0 ;  /* 0xffffffff0a00780c */ /* 0x000fe20003f04100 */
[----:B------:R-:W-:-:S05]  /*0c80*/  IMAD.IADD R10, R4, 0x1, -R9 ;  /* 0x00000001040a7824 */ /* 0x000fca00078e0a09 */
[----:B------:R-:W-:-:S07]  /*0c90*/  LOP3.LUT R11, R10, 0x3, RZ, 0xc0, !PT ;  /* 0x000000030a0b7812 */ /* 0x000fce00078ec0ff */
[----:B------:R-:W-:Y:S05]  /*0ca0*/  @P0 BRA `(.L_x_15) ;  /* 0x00000008003c0947 */ /* 0x000fea0003800000 */
[----:B------:R-:W-:Y:S01]  /*0cb0*/  IADD3 R12, P0, PT, R9, 0x4, RZ ;  /* 0x00000004090c7810 */ /* 0x000fe20007f1e0ff */
[----:B------:R-:W-:Y:S01]  /*0cc0*/  IMAD.IADD R17, R7, 0x1, R9 ;  /* 0x0000000107117824 */ /* 0x000fe200078e0209 */
[----:B------:R-:W-:Y:S01]  /*0cd0*/  LOP3.LUT R18, R10, 0xfffffffc, RZ, 0xc0, !PT ;  /* 0xfffffffc0a127812 */ /* 0x000fe200078ec0ff */
[----:B------:R-:W-:Y:S02]  /*0ce0*/  IMAD.MOV.U32 R19, RZ, RZ, RZ ;  /* 0x000000ffff137224 */ /* 0x000fe400078e00ff */
[----:B------:R-:W-:-:S08]  /*0cf0*/  IMAD.X R13, RZ, RZ, R8, P0 ;  /* 0x000000ffff0d7224 */ /* 0x000fd000000e0608 */
.L_x_28:
[----:B------:R-:W-:Y:S01]  /*0d00*/  IADD3 R20, P0, PT, R12, -0x3, RZ ;  /* 0xfffffffd0c147810 */ /* 0x000fe20007f1e0ff */
[----:B------:R-:W-:Y:S01]  /*0d10*/  BSSY.RECONVERGENT B2, `(.L_x_16) ;  /* 0x0000023000027945 */ /* 0x000fe20003800200 */
[----:B------:R-:W-:Y:S01]  /*0d20*/  IADD3 R18, P1, PT, R18, -0x4, RZ ;  /* 0xfffffffc12127810 */ /* 0x000fe20007f3e0ff */
[----:B------:R-:W-:Y:S01]  /*0d30*/  IMAD.MOV.U32 R9, RZ, RZ, R12 ;  /* 0x000000ffff097224 */ /* 0x000fe200078e000c */
[----:B------:R-:W-:Y:S02]  /*0d40*/  IADD3.X R21, PT, PT, R13, -0x1, RZ, P0, !PT ;  /* 0xffffffff0d157810 */ /* 0x000fe400007fe4ff */
[----:B------:R-:W-:Y:S02]  /*0d50*/  IADD3.X R19, PT, PT, R19, -0x1, RZ, P1, !PT ;  /* 0xffffffff13137810 */ /* 0x000fe40000ffe4ff */
[----:B------:R-:W-:Y:S02]  /*0d60*/  LOP3.LUT R8, R21, R25, RZ, 0xfc, !PT ;  /* 0x0000001915087212 */ /* 0x000fe400078efcff */
[----:B------:R-:W-:-:S02]  /*0d70*/  ISETP.NE.U32.AND P0, PT, R18, RZ, PT ;  /* 0x000000ff1200720c */ /* 0x000fc40003f05070 */
[----:B------:R-:W-:Y:S01]  /*0d80*/  ISETP.NE.U32.AND P1, PT, R8, RZ, PT ;  /* 0x000000ff0800720c */ /* 0x000fe20003f25070 */
[----:B------:R-:W-:Y:S01]  /*0d90*/  IMAD.MOV.U32 R8, RZ, RZ, R13 ;  /* 0x000000ffff087224 */ /* 0x000fe200078e000d */
[----:B------:R-:W-:-:S11]  /*0da0*/  ISETP.NE.AND.EX P0, PT, R19, RZ, PT, P0 ;  /* 0x000000ff1300720c */ /* 0x000fd60003f05300 */
[----:B------:R-:W-:Y:S05]  /*0db0*/  @P1 BRA `(.L_x_17) ;  /* 0x0000000000501947 */ /* 0x000fea0003800000 */
[----:B------:R-:W0:Y:S01]  /*0dc0*/  I2F.U32.RP R14, R24 ;  /* 0x00000018000e7306 */ /* 0x000e220000209000 */
[----:B------:R-:W-:Y:S01]  /*0dd0*/  IMAD.MOV R15, RZ, RZ, -R24 ;  /* 0x000000ffff0f7224 */ /* 0x000fe200078e0a18 */
[----:B------:R-:W-:-:S06]  /*0de0*/  ISETP.NE.U32.AND P2, PT, R24, RZ, PT ;  /* 0x000000ff1800720c */ /* 0x000fcc0003f45070 */
[----:B0-----:R-:W0:Y:S02]  /*0df0*/  MUFU.RCP R14, R14 ;  /* 0x0000000e000e7308 */ /* 0x001e240000001000 */
[----:B0-----:R-:W-:-:S06]  /*0e00*/  VIADD R12, R14, 0xffffffe ;  /* 0x0ffffffe0e0c7836 */ /* 0x001fcc0000000000 */
[----:B------:R0:W1:Y:S02]  /*0e10*/  F2I.FTZ.U32.TRUNC.NTZ R13, R12 ;  /* 0x0000000c000d7305 */ /* 0x000064000021f000 */
[----:B0-----:R-:W-:Y:S02]  /*0e20*/  IMAD.MOV.U32 R12, RZ, RZ, RZ ;  /* 0x000000ffff0c7224 */ /* 0x001fe400078e00ff */
[----:B-1----:R-:W-:-:S04]  /*0e30*/  IMAD R15, R15, R13, RZ ;  /* 0x0000000d0f0f7224 */ /* 0x002fc800078e02ff */
[----:B------:R-:W-:-:S06]  /*0e40*/  IMAD.HI.U32 R13, R13, R15, R12 ;  /* 0x0000000f0d0d7227 */ /* 0x000fcc00078e000c */
[----:B------:R-:W-:-:S04]  /*0e50*/  IMAD.HI.U32 R13, R13, R20, RZ ;  /* 0x000000140d0d7227 */ /* 0x000fc800078e00ff */
[----:B------:R-:W-:-:S04]  /*0e60*/  IMAD.MOV R13, RZ, RZ, -R13 ;  /* 0x000000ffff0d7224 */ /* 0x000fc800078e0a0d */
[----:B------:R-:W-:-:S05]  /*0e70*/  IMAD R13, R24, R13, R20 ;  /* 0x0000000d180d7224 */ /* 0x000fca00078e0214 */
[----:B------:R-:W-:-:S13]  /*0e80*/  ISETP.GE.U32.AND P1, PT, R13, R24, PT ;  /* 0x000000180d00720c */ /* 0x000fda0003f26070 */
[----:B------:R-:W-:-:S05]  /*0e90*/  @P1 IMAD.IADD R13, R13, 0x1, -R24 ;  /* 0x000000010d0d1824 */ /* 0x000fca00078e0a18 */
[----:B------:R-:W-:-:S13]  /*0ea0*/  ISETP.GE.U32.AND P1, PT, R13, R24, PT ;  /* 0x000000180d00720c */ /* 0x000fda0003f26070 */
[----:B------:R-:W-:Y:S01]  /*0eb0*/  @P1 IMAD.IADD R13, R13, 0x1, -R24 ;  /* 0x000000010d0d1824 */ /* 0x000fe200078e0a18 */
[----:B------:R-:W-:-:S04]  /*0ec0*/  @!P2 LOP3.LUT R13, RZ, R24, RZ, 0x33, !PT ;  /* 0x00000018ff0da212 */ /* 0x000fc800078e33ff */
[----:B------:R-:W-:-:S04]  /*0ed0*/  ISETP.NE.U32.AND P1, PT, R13, RZ, PT ;  /* 0x000000ff0d00720c */ /* 0x000fc80003f25070 */
[----:B------:R-:W-:Y:S01]  /*0ee0*/  ISETP.NE.AND.EX P1, PT, RZ, RZ, PT, P1 ;  /* 0x000000ffff00720c */ /* 0x000fe20003f25310 */
[----:B------:R-:W-:-:S12]  /*0ef0*/  BRA `(.L_x_18) ;  /* 0x0000000000107947 */ /* 0x000fd80003800000 */
.L_x_17:
[----:B------:R-:W-:-:S07]  /*0f00*/  MOV R22, 0xf20 ;  /* 0x00000f2000167802 */ /* 0x000fce0000000f00 */
[----:B------:R-:W-:Y:S05]  /*0f10*/  CALL.REL.NOINC `($__internal_1_$__cuda_sm20_rem_u64) ;  /* 0x0000001800947944 */ /* 0x000fea0003c00000 */
[----:B------:R-:W-:-:S04]  /*0f20*/  ISETP.NE.U32.AND P1, PT, R12, RZ, PT ;  /* 0x000000ff0c00720c */ /* 0x000fc80003f25070 */
[----:B------:R-:W-:-:S13]  /*0f30*/  ISETP.NE.AND.EX P1, PT, R13, RZ, PT, P1 ;  /* 0x000000ff0d00720c */ /* 0x000fda0003f25310 */
.L_x_18:
[----:B------:R-:W-:Y:S05]  /*0f40*/  BSYNC.RECONVERGENT B2 ;  /* 0x0000000000027941 */ /* 0x000fea0003800200 */
.L_x_16:
[----:B------:R-:W-:Y:S01]  /*0f50*/  IADD3 R20, P2, PT, R9, -0x2, RZ ;  /* 0xfffffffe09147810 */ /* 0x000fe20007f5e0ff */
[----:B------:R0:W-:Y:S01]  /*0f60*/  @!P1 STS.U8 [R17+-0x1], RZ ;  /* 0xffffffff11009388 */ /* 0x0001e20000000000 */
[----:B------:R-:W-:Y:S02]  /*0f70*/  BSSY.RECONVERGENT B2, `(.L_x_19) ;  /* 0x000001d000027945 */ /* 0x000fe40003800200 */
[----:B------:R-:W-:-:S04]  /*0f80*/  IADD3.X R21, PT, PT, R8, -0x1, RZ, P2, !PT ;  /* 0xffffffff08157810 */ /* 0x000fc800017fe4ff */
[----:B------:R-:W-:-:S04]  /*0f90*/  LOP3.LUT R12, R21, R25, RZ, 0xfc, !PT ;  /* 0x00000019150c7212 */ /* 0x000fc800078efcff */
[----:B------:R-:W-:-:S13]  /*0fa0*/  ISETP.NE.U32.AND P1, PT, R12, RZ, PT ;  /* 0x000000ff0c00720c */ /* 0x000fda0003f25070 */
[----:B0-----:R-:W-:Y:S05]  /*0fb0*/  @P1 BRA `(.L_x_20) ;  /* 0x0000000000501947 */ /* 0x001fea0003800000 */
[----:B------:R-:W0:Y:S01]  /*0fc0*/  I2F.U32.RP R14, R24 ;  /* 0x00000018000e7306 */ /* 0x000e220000209000 */
[----:B------:R-:W-:Y:S01]  /*0fd0*/  IMAD.MOV R21, RZ, RZ, -R24 ;  /* 0x000000ffff157224 */ /* 0x000fe200078e0a18 */
[----:B------:R-:W-:Y:S01]  /*0fe0*/  ISETP.NE.U32.AND P2, PT, R24, RZ, PT ;  /* 0x000000ff1800720c */ /* 0x000fe20003f45070 */
[----:B------:R-:W-:-:S05]  /*0ff0*/  IMAD.MOV.U32 R12, RZ, RZ, RZ ;  /* 0x000000ffff0c7224 */ /* 0x000fca00078e00ff */
[----:B0-----:R-:W0:Y:S02]  /*1000*/  MUFU.RCP R14, R14 ;  /* 0x0000000e000e7308 */ /* 0x001e240000001000 */
[----:B0-----:R-:W-:-:S06]  /*1010*/  VIADD R15, R14, 0xffffffe ;  /* 0x0ffffffe0e0f7836 */ /* 0x001fcc0000000000 */
[----:B------:R-:W0:Y:S02]  /*1020*/  F2I.FTZ.U32.TRUNC.NTZ R13, R15 ;  /* 0x0000000f000d7305 */ /* 0x000e24000021f000 */
[----:B0-----:R-:W-:-:S04]  /*1030*/  IMAD R21, R21, R13, RZ ;  /* 0x0000000d15157224 */ /* 0x001fc800078e02ff */
[----:B------:R-:W-:-:S06]  /*1040*/  IMAD.HI.U32 R21, R13, R21, R12 ;  /* 0x000000150d157227 */ /* 0x000fcc00078e000c */
[----:B------:R-:W-:-:S05]  /*1050*/  IMAD.HI.U32 R12, R21, R20, RZ ;  /* 0x00000014150c7227 */ /* 0x000fca00078e00ff */
[----:B------:R-:W-:-:S05]  /*1060*/  IADD3 R13, PT, PT, -R12, RZ, RZ ;  /* 0x000000ff0c0d7210 */ /* 0x000fca0007ffe1ff */
        /* <DEDUP_REMOVED lines=9> */
.L_x_20:
[----:B------:R-:W-:-:S07]  /*1100*/  MOV R22, 0x1120 ;  /* 0x0000112000167802 */ /* 0x000fce0000000f00 */
[----:B------:R-:W-:Y:S05]  /*1110*/  CALL.REL.NOINC `($__internal_1_$__cuda_sm20_rem_u64) ;  /* 0x0000001800147944 */ /* 0x000fea0003c00000 */
[----:B------:R-:W-:-:S04]  /*1120*/  ISETP.NE.U32.AND P1, PT, R12, RZ, PT ;  /* 0x000000ff0c00720c */ /* 0x000fc80003f25070 */
[----:B------:R-:W-:-:S13]  /*1130*/  ISETP.NE.AND.EX P1, PT, R13, RZ, PT, P1 ;  /* 0x000000ff0d00720c */ /* 0x000fda0003f25310 */
.L_x_21:
[----:B------:R-:W-:Y:S05]  /*1140*/  BSYNC.RECONVERGENT B2 ;  /* 0x0000000000027941 */ /* 0x000fea0003800200 */
.L_x_19:
[----:B------:R-:W-:Y:S01]  /*1150*/  IADD3 R20, P2, PT, R9, -0x1, RZ ;  /* 0xffffffff09147810 */ /* 0x000fe20007f5e0ff */
[----:B------:R0:W-:Y:S01]  /*1160*/  @!P1 STS.U8 [R17], RZ ;  /* 0x000000ff11009388 */ /* 0x0001e20000000000 */
        /* <DEDUP_REMOVED lines=25> */
.L_x_23:
[----:B------:R-:W-:-:S07]  /*1300*/  MOV R22, 0x1320 ;  /* 0x0000132000167802 */ /* 0x000fce0000000f00 */
[----:B------:R-:W-:Y:S05]  /*1310*/  CALL.REL.NOINC `($__internal_1_$__cuda_sm20_rem_u64) ;  /* 0x0000001400947944 */ /* 0x000fea0003c00000 */
[----:B------:R-:W-:-:S04]  /*1320*/  ISETP.NE.U32.AND P1, PT, R12, RZ, PT ;  /* 0x000000ff0c00720c */ /* 0x000fc80003f25070 */
[----:B------:R-:W-:-:S13]  /*1330*/  ISETP.NE.AND.EX P1, PT, R13, RZ, PT, P1 ;  /* 0x000000ff0d00720c */ /* 0x000fda0003f25310 */
.L_x_24:
[----:B------:R-:W-:Y:S05]  /*1340*/  BSYNC.RECONVERGENT B2 ;  /* 0x0000000000027941 */ /* 0x000fea0003800200 */
.L_x_22:
[----:B------:R-:W-:Y:S01]  /*1350*/  LOP3.LUT R12, R8, R25, RZ, 0xfc, !PT ;  /* 0x00000019080c7212 */ /* 0x000fe200078efcff */
[----:B------:R0:W-:Y:S01]  /*1360*/  @!P1 STS.U8 [R17+0x1], RZ ;  /* 0x000001ff11009388 */ /* 0x0001e20000000000 */
[----:B------:R-:W-:Y:S02]  /*1370*/  BSSY.RECONVERGENT B2, `(.L_x_25) ;  /* 0x000001d000027945 */ /* 0x000fe40003800200 */
        /* <DEDUP_REMOVED lines=22> */
.L_x_26:
[----:B------:R-:W-:Y:S01]  /*14e0*/  IMAD.MOV.U32 R20, RZ, RZ, R9 ;  /* 0x000000ffff147224 */ /* 0x000fe200078e0009 */
[----:B------:R-:W-:Y:S01]  /*14f0*/  MOV R22, 0x1520 ;  /* 0x0000152000167802 */ /* 0x000fe20000000f00 */
[----:B------:R-:W-:-:S07]  /*1500*/  IMAD.MOV.U32 R21, RZ, RZ, R8 ;  /* 0x000000ffff157224 */ /* 0x000fce00078e0008 */
[----:B------:R-:W-:Y:S05]  /*1510*/  CALL.REL.NOINC `($__internal_1_$__cuda_sm20_rem_u64) ;  /* 0x0000001400147944 */ /* 0x000fea0003c00000 */
[----:B------:R-:W-:-:S04]  /*1520*/  ISETP.NE.U32.AND P1, PT, R12, RZ, PT ;  /* 0x000000ff0c00720c */ /* 0x000fc80003f25070 */
[----:B------:R-:W-:-:S13]  /*1530*/  ISETP.NE.AND.EX P1, PT, R13, RZ, PT, P1 ;  /* 0x000000ff0d00720c */ /* 0x000fda0003f25310 */
.L_x_27:
[----:B------:R-:W-:Y:S05]  /*1540*/  BSYNC.RECONVERGENT B2 ;  /* 0x0000000000027941 */ /* 0x000fea0003800200 */
.L_x_25:
[----:B------:R0:W-:Y:S01]  /*1550*/  @!P1 STS.U8 [R17+0x2], RZ ;  /* 0x000002ff11009388 */ /* 0x0001e20000000000 */
[----:B------:R-:W-:-:S05]  /*1560*/  IADD3 R12, P1, PT, R9, 0x4, RZ ;  /* 0x00000004090c7810 */ /* 0x000fca0007f3e0ff */
[----:B------:R-:W-:Y:S02]  /*1570*/  IMAD.X R13, RZ, RZ, R8, P1 ;  /* 0x000000ffff0d7224 */ /* 0x000fe400008e0608 */
[----:B0-----:R-:W-:Y:S01]  /*1580*/  VIADD R17, R17, 0x4 ;  /* 0x0000000411117836 */ /* 0x001fe20000000000 */
[----:B------:R-:W-:Y:S06]  /*1590*/  @P0 BRA `(.L_x_28) ;  /* 0xfffffff400d80947 */ /* 0x000fec000383ffff */
.L_x_15:
[----:B------:R-:W-:Y:S05]  /*15a0*/  BSYNC.RECONVERGENT B1 ;  /* 0x0000000000017941 */ /* 0x000fea0003800200 */
.L_x_14:
[----:B------:R-:W-:-:S04]  /*15b0*/  ISETP.NE.U32.AND P0, PT, R11, RZ, PT ;  /* 0x000000ff0b00720c */ /* 0x000fc80003f05070 */
[----:B------:R-:W-:-:S13]  /*15c0*/  ISETP.NE.AND.EX P0, PT, RZ, RZ, PT, P0 ;  /* 0x000000ffff00720c */ /* 0x000fda0003f05300 */
[----:B------:R-:W-:Y:S05]  /*15d0*/  @!P0 BRA `(.L_x_13) ;  /* 0x0000000400b48947 */ /* 0x000fea0003800000 */
[----:B------:R-:W-:Y:S01]  /*15e0*/  ISETP.NE.U32.AND P0, PT, R11, 0x1, PT ;  /* 0x000000010b00780c */ /* 0x000fe20003f05070 */
[----:B------:R-:W-:Y:S03]  /*15f0*/  BSSY.RECONVERGENT B1, `(.L_x_29) ;  /* 0x0000046000017945 */ /* 0x000fe60003800200 */
[----:B------:R-:W-:-:S13]  /*1600*/  ISETP.NE.AND.EX P0, PT, RZ, RZ, PT, P0 ;  /* 0x000000ffff00720c */ /* 0x000fda0003f05300 */
[----:B------:R-:W-:Y:S05]  /*1610*/  @!P0 BRA `(.L_x_30) ;  /* 0x00000004000c8947 */ /* 0x000fea0003800000 */
[----:B------:R-:W-:Y:S01]  /*1620*/  IADD3 R20, P0, PT, R9, 0x1, RZ ;  /* 0x0000000109147810 */ /* 0x000fe20007f1e0ff */
[----:B------:R-:W-:Y:S04]  /*1630*/  BSSY.RECONVERGENT B2, `(.L_x_31) ;  /* 0x000001d000027945 */ /* 0x000fe80003800200 */
[----:B------:R-:W-:-:S05]  /*1640*/  IMAD.X R21, RZ, RZ, R8, P0 ;  /* 0x000000ffff157224 */ /* 0x000fca00000e0608 */
[----:B------:R-:W-:-:S04]  /*1650*/  LOP3.LUT R11, R21, R25, RZ, 0xfc, !PT ;  /* 0x00000019150b7212 */ /* 0x000fc800078efcff */
[----:B------:R-:W-:-:S13]  /*1660*/  ISETP.NE.U32.AND P0, PT, R11, RZ, PT ;  /* 0x000000ff0b00720c */ /* 0x000fda0003f05070 */
[----:B------:R-:W-:Y:S05]  /*1670*/  @P0 BRA `(.L_x_32) ;  /* 0x0000000000500947 */ /* 0x000fea0003800000 */
[----:B------:R-:W0:Y:S01]  /*1680*/  I2F.U32.RP R14, R24 ;  /* 0x00000018000e7306 */ /* 0x000e220000209000 */
[----:B------:R-:W-:Y:S01]  /*1690*/  IMAD.MOV R11, RZ, RZ, -R24 ;  /* 0x000000ffff0b7224 */ /* 0x000fe200078e0a18 */
[----:B------:R-:W-:-:S06]  /*16a0*/  ISETP.NE.U32.AND P1, PT, R24, RZ, PT ;  /* 0x000000ff1800720c */ /* 0x000fcc0003f25070 */
[----:B0-----:R-:W0:Y:S02]  /*16b0*/  MUFU.RCP R14, R14 ;  /* 0x0000000e000e7308 */ /* 0x001e240000001000 */
[----:B0-----:R-:W-:-:S06]  /*16c0*/  IADD3 R12, PT, PT, R14, 0xffffffe, RZ ;  /* 0x0ffffffe0e0c7810 */ /* 0x001fcc0007ffe0ff */
        /* <DEDUP_REMOVED lines=15> */
.L_x_32:
[----:B------:R-:W-:-:S07]  /*17c0*/  MOV R22, 0x17e0 ;  /* 0x000017e000167802 */ /* 0x000fce0000000f00 */
[----:B------:R-:W-:Y:S05]  /*17d0*/  CALL.REL.NOINC `($__internal_1_$__cuda_sm20_rem_u64) ;  /* 0x0000001000647944 */ /* 0x000fea0003c00000 */
[----:B------:R-:W-:-:S04]  /*17e0*/  ISETP.NE.U32.AND P0, PT, R12, RZ, PT ;  /* 0x000000ff0c00720c */ /* 0x000fc80003f05070 */
[----:B------:R-:W-:-:S13]  /*17f0*/  ISETP.NE.AND.EX P0, PT, R13, RZ, PT, P0 ;  /* 0x000000ff0d00720c */ /* 0x000fda0003f05300 */
.L_x_33:
[----:B------:R-:W-:Y:S05]  /*1800*/  BSYNC.RECONVERGENT B2 ;  /* 0x0000000000027941 */ /* 0x000fea0003800200 */
.L_x_31:
[----:B------:R-:W-:Y:S01]  /*1810*/  IADD3 R11, PT, PT, R0, R9, -R3 ;  /* 0x00000009000b7210 */ /* 0x000fe20007ffe803 */
[----:B------:R-:W-:Y:S01]  /*1820*/  BSSY.RECONVERGENT B2, `(.L_x_34) ;  /* 0x0000021000027945 */ /* 0x000fe20003800200 */
[----:B------:R-:W-:-:S03]  /*1830*/  IADD3 R9, P1, PT, R9, 0x2, RZ ;  /* 0x0000000209097810 */ /* 0x000fc60007f3e0ff */
[----:B------:R0:W-:Y:S02]  /*1840*/  @!P0 STS.U8 [R11], RZ ;  /* 0x000000ff0b008388 */ /* 0x0001e40000000000 */
[----:B------:R-:W-:-:S05]  /*1850*/  IMAD.X R8, RZ, RZ, R8, P1 ;  /* 0x000000ffff087224 */ /* 0x000fca00008e0608 */
[----:B------:R-:W-:-:S04]  /*1860*/  LOP3.LUT R12, R8, R25, RZ, 0xfc, !PT ;  /* 0x00000019080c7212 */ /* 0x000fc800078efcff */
[----:B------:R-:W-:-:S13]  /*1870*/  ISETP.NE.U32.AND P0, PT, R12, RZ, PT ;  /* 0x000000ff0c00720c */ /* 0x000fda0003f05070 */
[----:B0-----:R-:W-:Y:S05]  /*1880*/  @P0 BRA `(.L_x_35) ;  /* 0x0000000000500947 */ /* 0x001fea0003800000 */
        /* <DEDUP_REMOVED lines=20> */
.L_x_35:
[----:B------:R-:W-:Y:S01]  /*19d0*/  IMAD.MOV.U32 R20, RZ, RZ, R9 ;  /* 0x000000ffff147224 */ /* 0x000fe200078e0009 */
[----:B------:R-:W-:Y:S01]  /*19e0*/  MOV R22, 0x1a10 ;  /* 0x00001a1000167802 */ /* 0x000fe20000000f00 */
[----:B------:R-:W-:-:S07]  /*19f0*/  IMAD.MOV.U32 R21, RZ, RZ, R8 ;  /* 0x000000ffff157224 */ /* 0x000fce00078e0008 */
[----:B------:R-:W-:Y:S05]  /*1a00*/  CALL.REL.NOINC `($__internal_1_$__cuda_sm20_rem_u64) ;  /* 0x0000000c00d87944 */ /* 0x000fea0003c00000 */
[----:B------:R-:W-:-:S04]  /*1a10*/  ISETP.NE.U32.AND P0, PT, R12, RZ, PT ;  /* 0x000000ff0c00720c */ /* 0x000fc80003f05070 */
[----:B------:R-:W-:-:S13]  /*1a20*/  ISETP.NE.AND.EX P0, PT, R13, RZ, PT, P0 ;  /* 0x000000ff0d00720c */ /* 0x000fda0003f05300 */
.L_x_36:
[----:B------:R-:W-:Y:S05]  /*1a30*/  BSYNC.RECONVERGENT B2 ;  /* 0x0000000000027941 */ /* 0x000fea0003800200 */
.L_x_34:
[----:B------:R0:W-:Y:S02]  /*1a40*/  @!P0 STS.U8 [R11+0x1], RZ ;  /* 0x000001ff0b008388 */ /* 0x0001e40000000000 */
.L_x_30:
[----:B------:R-:W-:Y:S05]  /*1a50*/  BSYNC.RECONVERGENT B1 ;  /* 0x0000000000017941 */ /* 0x000fea0003800200 */
.L_x_29:
[----:B------:R-:W-:-:S04]  /*1a60*/  LOP3.LUT R10, R10, 0x1, RZ, 0xc0, !PT ;  /* 0x000000010a0a7812 */ /* 0x000fc800078ec0ff */
[----:B------:R-:W-:-:S04]  /*1a70*/  ISETP.NE.U32.AND P0, PT, R10, 0x1, PT ;  /* 0x000000010a00780c */ /* 0x000fc80003f05070 */
[----:B------:R-:W-:-:S13]  /*1a80*/  ISETP.NE.U32.AND.EX P0, PT, RZ, RZ, PT, P0 ;  /* 0x000000ffff00720c */ /* 0x000fda0003f05100 */
[----:B------:R-:W-:Y:S05]  /*1a90*/  @P0 BRA `(.L_x_13) ;  /* 0x0000000000840947 */ /* 0x000fea0003800000 */
[----:B------:R-:W-:Y:S01]  /*1aa0*/  IADD3 R20, P0, PT, R9, 0x1, RZ ;  /* 0x0000000109147810 */ /* 0x000fe20007f1e0ff */
[----:B------:R-:W-:Y:S04]  /*1ab0*/  BSSY.RECONVERGENT B1, `(.L_x_37) ;  /* 0x000001d000017945 */ /* 0x000fe80003800200 */
[----:B------:R-:W-:-:S05]  /*1ac0*/  IMAD.X R21, RZ, RZ, R8, P0 ;  /* 0x000000ffff157224 */ /* 0x000fca00000e0608 */
[----:B------:R-:W-:-:S04]  /*1ad0*/  LOP3.LUT R8, R21, R25, RZ, 0xfc, !PT ;  /* 0x0000001915087212 */ /* 0x000fc800078efcff */
[----:B------:R-:W-:-:S13]  /*1ae0*/  ISETP.NE.U32.AND P0, PT, R8, RZ, PT ;  /* 0x000000ff0800720c */ /* 0x000fda0003f05070 */
[----:B------:R-:W-:Y:S05]  /*1af0*/  @P0 BRA `(.L_x_38) ;  /* 0x0000000000500947 */ /* 0x000fea0003800000 */
[----:B------:R-:W1:Y:S01]  /*1b00*/  I2F.U32.RP R12, R24 ;  /* 0x00000018000c7306 */ /* 0x000e620000209000 */
[----:B------:R-:W-:Y:S01]  /*1b10*/  IMAD.MOV R13, RZ, RZ, -R24 ;  /* 0x000000ffff0d7224 */ /* 0x000fe200078e0a18 */
[----:B------:R-:W-:-:S06]  /*1b20*/  ISETP.NE.U32.AND P1, PT, R24, RZ, PT ;  /* 0x000000ff1800720c */ /* 0x000fcc0003f25070 */
[----:B-1----:R-:W1:Y:S02]  /*1b30*/  MUFU.RCP R12, R12 ;  /* 0x0000000c000c7308 */ /* 0x002e640000001000 */
[----:B-1----:R-:W-:-:S06]  /*1b40*/  VIADD R10, R12, 0xffffffe ;  /* 0x0ffffffe0c0a7836 */ /* 0x002fcc0000000000 */
[----:B0-----:R0:W1:Y:S02]  /*1b50*/  F2I.FTZ.U32.TRUNC.NTZ R11, R10 ;  /* 0x0000000a000b7305 */ /* 0x001064000021f000 */
[----:B0-----:R-:W-:Y:S02]  /*1b60*/  IMAD.MOV.U32 R10, RZ, RZ, RZ ;  /* 0x000000ffff0a7224 */ /* 0x001fe400078e00ff */
[----:B-1----:R-:W-:-:S04]  /*1b70*/  IMAD R13, R13, R11, RZ ;  /* 0x0000000b0d0d7224 */ /* 0x002fc800078e02ff */
[----:B------:R-:W-:-:S06]  /*1b80*/  IMAD.HI.U32 R13, R11, R13, R10 ;  /* 0x0000000d0b0d7227 */ /* 0x000fcc00078e000a */
[----:B------:R-:W-:-:S04]  /*1b90*/  IMAD.HI.U32 R8, R13, R20, RZ ;  /* 0x000000140d087227 */ /* 0x000fc800078e00ff */
[----:B------:R-:W-:-:S04]  /*1ba0*/  IMAD.MOV R11, RZ, RZ, -R8 ;  /* 0x000000ffff0b7224 */ /* 0x000fc800078e0a08 */
[----:B------:R-:W-:-:S05]  /*1bb0*/  IMAD R11, R24, R11, R20 ;  /* 0x0000000b180b7224 */ /* 0x000fca00078e0214 */
[----:B------:R-:W-:-:S13]  /*1bc0*/  ISETP.GE.U32.AND P0, PT, R11, R24, PT ;  /* 0x000000180b00720c */ /* 0x000fda0003f06070 */
[----:B------:R-:W-:-:S04]  /*1bd0*/  @P0 IADD3 R11, PT, PT, -R24, R11, RZ ;  /* 0x0000000b180b0210 */ /* 0x000fc80007ffe1ff */
[----:B------:R-:W-:-:S13]  /*1be0*/  ISETP.GE.U32.AND P0, PT, R11, R24, PT ;  /* 0x000000180b00720c */ /* 0x000fda0003f06070 */
[----:B------:R-:W-:Y:S01]  /*1bf0*/  @P0 IMAD.IADD R11, R11, 0x1, -R24 ;  /* 0x000000010b0b0824 */ /* 0x000fe200078e0a18 */
[----:B------:R-:W-:-:S04]  /*1c00*/  @!P1 LOP3.LUT R11, RZ, R24, RZ, 0x33, !PT ;  /* 0x00000018ff0b9212 */ /* 0x000fc800078e33ff */
[----:B------:R-:W-:-:S04]  /*1c10*/  ISETP.NE.U32.AND P0, PT, R11, RZ, PT ;  /* 0x000000ff0b00720c */ /* 0x000fc80003f05070 */
[----:B------:R-:W-:Y:S01]  /*1c20*/  ISETP.NE.AND.EX P0, PT, RZ, RZ, PT, P0 ;  /* 0x000000ffff00720c */ /* 0x000fe20003f05300 */
[----:B------:R-:W-:-:S12]  /*1c30*/  BRA `(.L_x_39) ;  /* 0x0000000000107947 */ /* 0x000fd80003800000 */
.L_x_38:
[----:B------:R-:W-:-:S07]  /*1c40*/  MOV R22, 0x1c60 ;  /* 0x00001c6000167802 */ /* 0x000fce0000000f00 */
[----:B0-----:R-:W-:Y:S05]  /*1c50*/  CALL.REL.NOINC `($__internal_1_$__cuda_sm20_rem_u64) ;  /* 0x0000000c00447944 */ /* 0x001fea0003c00000 */
[----:B------:R-:W-:-:S04]  /*1c60*/  ISETP.NE.U32.AND P0, PT, R12, RZ, PT ;  /* 0x000000ff0c00720c */ /* 0x000fc80003f05070 */
[----:B------:R-:W-:-:S13]  /*1c70*/  ISETP.NE.AND.EX P0, PT, R13, RZ, PT, P0 ;  /* 0x000000ff0d00720c */ /* 0x000fda0003f05300 */
.L_x_39:
[----:B------:R-:W-:Y:S05]  /*1c80*/  BSYNC.RECONVERGENT B1 ;  /* 0x0000000000017941 */ /* 0x000fea0003800200 */
.L_x_37:
[----:B------:R-:W-:-:S05]  /*1c90*/  @!P0 IADD3 R9, PT, PT, R0, R9, -R3 ;  /* 0x0000000900098210 */ /* 0x000fca0007ffe803 */
[----:B------:R1:W-:Y:S02]  /*1ca0*/  @!P0 STS.U8 [R9], RZ ;  /* 0x000000ff09008388 */ /* 0x0003e40000000000 */
.L_x_13:
[----:B------:R-:W-:Y:S05]  /*1cb0*/  BSYNC.RECONVERGENT B0 ;  /* 0x0000000000007941 */ /* 0x000fea0003800200 */
.L_x_12:
[----:B------:R-:W-:Y:S05]  /*1cc0*/  @P3 BRA `(.L_x_40) ;  /* 0xffffffec00983947 */ /* 0x000fea000383ffff */
.L_x_11:
[----:B------:R-:W2:Y:S08]  /*1cd0*/  S2UR UR5, SR_CTAID.X ;  /* 0x00000000000579c3 */ /* 0x000eb00000002500 */
[----:B------:R-:W-:Y:S01]  /*1ce0*/  BAR.SYNC.DEFER_BLOCKING 0x0 ;  /* 0x0000000000007b1d */ /* 0x000fe20000010000 */
[----:B--2---:R-:W-:-:S04]  /*1cf0*/  IMAD R13, R2, UR5, RZ ;  /* 0x00000005020d7c24 */ /* 0x004fc8000f8e02ff */
[----:B-1----:R-:W-:-:S05]  /*1d00*/  IMAD.IADD R9, R13, 0x1, R2 ;  /* 0x000000010d097824 */ /* 0x002fca00078e0202 */
[----:B------:R-:W-:-:S13]  /*1d10*/  ISETP.GE.U32.AND P0, PT, R13, R9, PT ;  /* 0x000000090d00720c */ /* 0x000fda0003f06070 */
[----:B------:R-:W-:Y:S05]  /*1d20*/  @P0 EXIT ;  /* 0x000000000000094d */ /* 0x000fea0003800000 */
[C---:B------:R-:W-:Y:S01]  /*1d30*/  VIADD R0, R2.reuse, 0xffffffff ;  /* 0xffffffff02007836 */ /* 0x040fe20000000000 */
[----:B------:R-:W-:Y:S01]  /*1d40*/  LOP3.LUT P0, R2, R2, 0x3, RZ, 0xc0, !PT ;  /* 0x0000000302027812 */ /* 0x000fe2000780c0ff */
[----:B------:R-:W1:Y:S03]  /*1d50*/  LDCU.64 UR6, c[0x0][0x358] ;  /* 0x00006b00ff0677ac */ /* 0x000e660008000a00 */
[----:B------:R-:W-:Y:S01]  /*1d60*/  ISETP.GE.U32.AND P1, PT, R0, 0x3, PT ;  /* 0x000000030000780c */ /* 0x000fe20003f26070 */
[----:B------:R-:W-:-:S08]  /*1d70*/  IMAD.MOV.U32 R0, RZ, RZ, R13 ;  /* 0x000000ffff007224 */ /* 0x000fd000078e000d */
[----:B------:R-:W-:Y:S05]  /*1d80*/  @!P0 BRA `(.L_x_41) ;  /* 0x00000000003c8947 */ /* 0x000fea0003800000 */
[----:B------:R-:W2:Y:S01]  /*1d90*/  S2UR UR5, SR_CgaCtaId ;  /* 0x00000000000579c3 */ /* 0x000ea20000008800 */
[----:B------:R-:W-:Y:S01]  /*1da0*/  IMAD.MOV R4, RZ, RZ, -R2 ;  /* 0x000000ffff047224 */ /* 0x000fe200078e0a02 */
[----:B------:R-:W-:Y:S01]  /*1db0*/  UMOV UR4, 0x400 ;  /* 0x0000040000047882 */ /* 0x000fe20000000000 */
[----:B------:R-:W-:-:S05]  /*1dc0*/  IMAD.MOV.U32 R0, RZ, RZ, R13 ;  /* 0x000000ffff007224 */ /* 0x000fca00078e000d */
[----:B0-----:R-:W0:Y:S01]  /*1dd0*/  LDC.64 R6, c[0x0][0x388] ;  /* 0x0000e200ff067b82 */ /* 0x001e220000000a00 */
[----:B--2---:R-:W-:-:S12]  /*1de0*/  ULEA UR4, UR5, UR4, 0x18 ;  /* 0x0000000405047291 */ /* 0x004fd8000f8ec0ff */
.L_x_42:
[----:B--2---:R-:W1:Y:S01]  /*1df0*/  LDS.U8 R5, [UR4] ;  /* 0x00000004ff057984 */ /* 0x004e620008000000 */
[----:B0-----:R-:W-:Y:S01]  /*1e00*/  IADD3 R2, P0, PT, R0, R6, RZ ;  /* 0x0000000600027210 */ /* 0x001fe20007f1e0ff */
[----:B------:R-:W-:Y:S01]  /*1e10*/  VIADD R4, R4, 0x1 ;  /* 0x0000000104047836 */ /* 0x000fe20000000000 */
[----:B------:R-:W-:Y:S02]  /*1e20*/  UIADD3 UR4, UPT, UPT, UR4, 0x1, URZ ;  /* 0x0000000104047890 */ /* 0x000fe4000fffe0ff */
[C---:B------:R-:W-:Y:S01]  /*1e30*/  LEA.HI.X.SX32 R3, R0.reuse, R7, 0x1, P0 ;  /* 0x0000000700037211 */ /* 0x040fe200000f0eff */
[----:B------:R-:W-:Y:S01]  /*1e40*/  VIADD R0, R0, 0x1 ;  /* 0x0000000100007836 */ /* 0x000fe20000000000 */
[----:B------:R-:W-:-:S03]  /*1e50*/  ISETP.NE.AND P0, PT, R4, RZ, PT ;  /* 0x000000ff0400720c */ /* 0x000fc60003f05270 */
[----:B-1----:R2:W-:Y:S10]  /*1e60*/  STG.E.U8 desc[UR6][R2.64], R5 ;  /* 0x0000000502007986 */ /* 0x0025f4000c101106 */
[----:B------:R-:W-:Y:S05]  /*1e70*/  @P0 BRA `(.L_x_42) ;  /* 0xfffffffc00dc0947 */ /* 0x000fea000383ffff */
.L_x_41:
[----:B-1----:R-:W-:Y:S05]  /*1e80*/  @!P1 EXIT ;  /* 0x000000000000994d */ /* 0x002fea0003800000 */
[----:B------:R-:W1:Y:S01]  /*1e90*/  S2UR UR5, SR_CgaCtaId ;  /* 0x00000000000579c3 */ /* 0x000e620000008800 */
[----:B------:R-:W-:Y:S01]  /*1ea0*/  IMAD.IADD R12, R0, 0x1, -R9 ;  /* 0x00000001000c7824 */ /* 0x000fe200078e0a09 */
[----:B------:R-:W-:-:S04]  /*1eb0*/  UMOV UR4, 0x400 ;  /* 0x0000040000047882 */ /* 0x000fc80000000000 */
[----:B------:R-:W-:Y:S02]  /*1ec0*/  ISETP.GE.AND P0, PT, R12, RZ, PT ;  /* 0x000000ff0c00720c */ /* 0x000fe40003f06270 */
[----:B--2---:R-:W0:Y:S01]  /*1ed0*/  LDC.64 R2, c[0x0][0x388] ;  /* 0x0000e200ff027b82 */ /* 0x004e220000000a00 */
[----:B-1----:R-:W-:-:S06]  /*1ee0*/  ULEA UR4, UR5, UR4, 0x18 ;  /* 0x0000000405047291 */ /* 0x002fcc000f8ec0ff */
[----:B------:R-:W-:Y:S02]  /*1ef0*/  IADD3 R10, PT, PT, R0, UR4, -R13 ;  /* 0x00000004000a7c10 */ /* 0x000fe4000fffe80d */
[----:B0-----:R-:W-:-:S03]  /*1f00*/  IADD3 R11, P1, PT, R2, 0x3, RZ ;  /* 0x00000003020b7810 */ /* 0x001fc60007f3e0ff */
[----:B------:R-:W-:Y:S02]  /*1f10*/  VIADD R10, R10, 0x1 ;  /* 0x000000010a0a7836 */ /* 0x000fe40000000000 */
[----:B------:R-:W-:Y:S01]  /*1f20*/  IMAD.X R13, RZ, RZ, R3, P1 ;  /* 0x000000ffff0d7224 */ /* 0x000fe200008e0603 */
[----:B------:R-:W-:Y:S07]  /*1f30*/  @P0 BRA `(.L_x_43) ;  /* 0x00000004004c0947 */ /* 0x000fee0003800000 */
[----:B------:R-:W-:Y:S01]  /*1f40*/  IMAD.MOV R2, RZ, RZ, -R12 ;  /* 0x000000ffff027224 */ /* 0x000fe200078e0a0c */
[----:B------:R-:W-:-:S04]  /*1f50*/  PLOP3.LUT P0, PT, PT, PT, PT, 0x80, 0x8 ;  /* 0x000000000008781c */ /* 0x000fc80003f0f070 */
[----:B------:R-:W-:-:S13]  /*1f60*/  ISETP.GT.AND P1, PT, R2, 0xc, PT ;  /* 0x0000000c0200780c */ /* 0x000fda0003f24270 */
[----:B------:R-:W-:Y:S05]  /*1f70*/  @!P1 BRA `(.L_x_44) ;  /* 0x0000000000c49947 */ /* 0x000fea0003800000 */
[----:B------:R-:W-:-:S13]  /*1f80*/  PLOP3.LUT P0, PT, PT, PT, PT, 0x8, 0x80 ;  /* 0x000000000080781c */ /* 0x000fda0003f0e170 */
.L_x_45:
[----:B------:R-:W0:Y:S01]  /*1f90*/  LDS.U8 R24, [R10+-0x1] ;  /* 0xffffff000a187984 */ /* 0x000e220000000000 */
[C---:B------:R-:W-:Y:S01]  /*1fa0*/  IADD3 R8, P1, PT, R0.reuse, R11, RZ ;  /* 0x0000000b00087210 */ /* 0x040fe20007f3e0ff */
[C---:B-1----:R-:W-:Y:S02]  /*1fb0*/  VIADD R4, R0.reuse, 0x4 ;  /* 0x0000000400047836 */ /* 0x042fe40000000000 */
[----:B------:R-:W1:Y:S01]  /*1fc0*/  LDS.U8 R26, [R10] ;  /* 0x000000000a1a7984 */ /* 0x000e620000000000 */
[C---:B------:R-:W-:Y:S01]  /*1fd0*/  LEA.HI.X.SX32 R9, R0.reuse, R13, 0x1, P1 ;  /* 0x0000000d00097211 */ /* 0x040fe200008f0eff */
[----:B------:R-:W-:Y:S01]  /*1fe0*/  VIADD R20, R0, 0x8 ;  /* 0x0000000800147836 */ /* 0x000fe20000000000 */
[----:B------:R-:W-:Y:S01]  /*1ff0*/  IADD3 R2, P1, PT, R4, R11, RZ ;  /* 0x0000000b04027210 */ /* 0x000fe20007f3e0ff */
[----:B------:R-:W2:Y:S01]  /*2000*/  LDS.U8 R28, [R10+0x1] ;  /* 0x000001000a1c7984 */ /* 0x000ea20000000000 */
[----:B------:R-:W-:Y:S02]  /*2010*/  VIADD R12, R12, 0x10 ;  /* 0x000000100c0c7836 */ /* 0x000fe40000000000 */
[----:B------:R-:W-:Y:S01]  /*2020*/  LEA.HI.X.SX32 R3, R4, R13, 0x1, P1 ;  /* 0x0000000d04037211 */ /* 0x000fe200008f0eff */
[----:B------:R-:W3:Y:S01]  /*2030*/  LDS.U8 R5, [R10+0x2] ;  /* 0x000002000a057984 */ /* 0x000ee20000000000 */
[----:B------:R-:W-:Y:S01]  /*2040*/  IADD3 R4, P1, PT, R20, R11, RZ ;  /* 0x0000000b14047210 */ /* 0x000fe20007f3e0ff */
[----:B------:R-:W-:-:S02]  /*2050*/  VIADD R7, R0, 0xc ;  /* 0x0000000c00077836 */ /* 0x000fc40000000000 */
[----:B------:R-:W4:Y:S01]  /*2060*/  LDS.U8 R22, [R10+0x3] ;  /* 0x000003000a167984 */ /* 0x000f220000000000 */
[----:B------:R-:W-:Y:S02]  /*2070*/  VIADD R0, R0, 0x10 ;  /* 0x0000001000007836 */ /* 0x000fe40000000000 */
[C---:B------:R-:W-:Y:S01]  /*2080*/  IADD3 R6, P2, PT, R7.reuse, R11, RZ ;  /* 0x0000000b07067210 */ /* 0x040fe20007f5e0ff */
[----:B------:R-:W5:Y:S03]  /*2090*/  LDS.U8 R15, [R10+0x4] ;  /* 0x000004000a0f7984 */ /* 0x000f660000000000 */
[----:B------:R-:W-:Y:S01]  /*20a0*/  LEA.HI.X.SX32 R7, R7, R13, 0x1, P2 ;  /* 0x0000000d07077211 */ /* 0x000fe200010f0eff */
[----:B------:R-:W5:Y:S04]  /*20b0*/  LDS.U8 R17, [R10+0x5] ;  /* 0x000005000a117984 */ /* 0x000f680000000000 */
        /* <DEDUP_REMOVED lines=8> */
[----:B------:R2:W5:Y:S04]  /*2140*/  LDS.U8 R18, [R10+0xe] ;  /* 0x00000e000a127984 */ /* 0x0005680000000000 */
[----:B0-----:R-:W-:Y:S04]  /*2150*/  STG.E.U8 desc[UR6][R8.64+-0x3], R24 ;  /* 0xfffffd1808007986 */ /* 0x001fe8000c101106 */
[----:B-1----:R-:W-:Y:S01]  /*2160*/  STG.E.U8 desc[UR6][R8.64+-0x2], R26 ;  /* 0xfffffe1a08007986 */ /* 0x002fe2000c101106 */
[----:B--2---:R-:W-:-:S03]  /*2170*/  VIADD R10, R10, 0x10 ;  /* 0x000000100a0a7836 */ /* 0x004fc60000000000 */
[----:B------:R-:W-:Y:S04]  /*2180*/  STG.E.U8 desc[UR6][R8.64+-0x1], R28 ;  /* 0xffffff1c08007986 */ /* 0x000fe8000c101106 */
[----:B---3--:R0:W-:Y:S04]  /*2190*/  STG.E.U8 desc[UR6][R8.64], R5 ;  /* 0x0000000508007986 */ /* 0x0081e8000c101106 */
[----:B----4-:R1:W-:Y:S04]  /*21a0*/  STG.E.U8 desc[UR6][R2.64+-0x3], R22 ;  /* 0xfffffd1602007986 */ /* 0x0103e8000c101106 */
[----:B-----5:R1:W-:Y:S01]  /*21b0*/  STG.E.U8 desc[UR6][R2.64+-0x2], R15 ;  /* 0xfffffe0f02007986 */ /* 0x0203e2000c101106 */
[----:B0-----:R-:W-:-:S03]  /*21c0*/  LEA.HI.X.SX32 R5, R20, R13, 0x1, P1 ;  /* 0x0000000d14057211 */ /* 0x001fc600008f0eff */
[----:B------:R1:W-:Y:S01]  /*21d0*/  STG.E.U8 desc[UR6][R2.64+-0x1], R17 ;  /* 0xffffff1102007986 */ /* 0x0003e2000c101106 */
[----:B------:R-:W-:-:S03]  /*21e0*/  ISETP.GE.AND P1, PT, R12, -0xc, PT ;  /* 0xfffffff40c00780c */ /* 0x000fc60003f26270 */
[----:B------:R1:W-:Y:S04]  /*21f0*/  STG.E.U8 desc[UR6][R2.64], R19 ;  /* 0x0000001302007986 */ /* 0x0003e8000c101106 */
[----:B------:R1:W-:Y:S04]  /*2200*/  STG.E.U8 desc[UR6][R4.64+-0x3], R21 ;  /* 0xfffffd1504007986 */ /* 0x0003e8000c101106 */
[----:B------:R1:W-:Y:S04]  /*2210*/  STG.E.U8 desc[UR6][R4.64+-0x2], R23 ;  /* 0xfffffe1704007986 */ /* 0x0003e8000c101106 */
[----:B------:R1:W-:Y:S04]  /*2220*/  STG.E.U8 desc[UR6][R4.64+-0x1], R25 ;  /* 0xffffff1904007986 */ /* 0x0003e8000c101106 */
[----:B------:R1:W-:Y:S04]  /*2230*/  STG.E.U8 desc[UR6][R4.64], R27 ;  /* 0x0000001b04007986 */ /* 0x0003e8000c101106 */
[----:B------:R1:W-:Y:S04]  /*2240*/  STG.E.U8 desc[UR6][R6.64+-0x3], R29 ;  /* 0xfffffd1d06007986 */ /* 0x0003e8000c101106 */
[----:B------:R1:W-:Y:S04]  /*2250*/  STG.E.U8 desc[UR6][R6.64+-0x2], R14 ;  /* 0xfffffe0e06007986 */ /* 0x0003e8000c101106 */
[----:B------:R1:W-:Y:S04]  /*2260*/  STG.E.U8 desc[UR6][R6.64+-0x1], R16 ;  /* 0xffffff1006007986 */ /* 0x0003e8000c101106 */
[----:B------:R1:W-:Y:S01]  /*2270*/  STG.E.U8 desc[UR6][R6.64], R18 ;  /* 0x0000001206007986 */ /* 0x0003e2000c101106 */
[----:B------:R-:W-:Y:S05]  /*2280*/  @!P1 BRA `(.L_x_45) ;  /* 0xfffffffc00409947 */ /* 0x000fea000383ffff */
.L_x_44:
[----:B-1----:R-:W-:-:S05]  /*2290*/  IMAD.MOV R2, RZ, RZ, -R12 ;  /* 0x000000ffff027224 */ /* 0x002fca00078e0a0c */
[----:B------:R-:W-:-:S13]  /*22a0*/  ISETP.GT.AND P1, PT, R2, 0x4, PT ;  /* 0x000000040200780c */ /* 0x000fda0003f24270 */
[----:B------:R-:W-:Y:S05]  /*22b0*/  @!P1 BRA `(.L_x_46) ;  /* 0x0000000000649947 */ /* 0x000fea0003800000 */
[----:B------:R-:W0:Y:S01]  /*22c0*/  LDS.U8 R7, [R10+-0x1] ;  /* 0xffffff000a077984 */ /* 0x000e220000000000 */
[----:B------:R-:W-:Y:S01]  /*22d0*/  IADD3 R2, P0, PT, R0, R11, RZ ;  /* 0x0000000b00027210 */ /* 0x000fe20007f1e0ff */
[----:B------:R-:W-:Y:S01]  /*22e0*/  VIADD R12, R12, 0x8 ;  /* 0x000000080c0c7836 */ /* 0x000fe20000000000 */
[C---:B------:R-:W-:Y:S01]  /*22f0*/  IADD3 R6, PT, PT, R0.reuse, 0x4, RZ ;  /* 0x0000000400067810 */ /* 0x040fe20007ffe0ff */
[----:B------:R-:W1:Y:S01]  /*2300*/  LDS.U8 R9, [R10] ;  /* 0x000000000a097984 */ /* 0x000e620000000000 */
[C---:B------:R-:W-:Y:S01]  /*2310*/  LEA.HI.X.SX32 R3, R0.reuse, R13, 0x1, P0 ;  /* 0x0000000d00037211 */ /* 0x040fe200000f0eff */
[----:B------:R-:W-:Y:S01]  /*2320*/  VIADD R0, R0, 0x8 ;  /* 0x0000000800007836 */ /* 0x000fe20000000000 */
[C---:B------:R-:W-:Y:S01]  /*2330*/  IADD3 R4, P0, PT, R6.reuse, R11, RZ ;  /* 0x0000000b06047210 */ /* 0x040fe20007f1e0ff */
[----:B------:R-:W2:Y:S03]  /*2340*/  LDS.U8 R15, [R10+0x1] ;  /* 0x000001000a0f7984 */ /* 0x000ea60000000000 */
[----:B------:R-:W-:Y:S01]  /*2350*/  LEA.HI.X.SX32 R5, R6, R13, 0x1, P0 ;  /* 0x0000000d06057211 */ /* 0x000fe200000f0eff */
[----:B------:R-:W3:Y:S01]  /*2360*/  LDS.U8 R17, [R10+0x2] ;  /* 0x000002000a117984 */ /* 0x000ee20000000000 */
[----:B------:R-:W-:-:S03]  /*2370*/  PLOP3.LUT P0, PT, PT, PT, PT, 0x8, 0x80 ;  /* 0x000000000080781c */ /* 0x000fc60003f0e170 */
[----:B------:R-:W4:Y:S04]  /*2380*/  LDS.U8 R19, [R10+0x3] ;  /* 0x000003000a137984 */ /* 0x000f280000000000 */
[----:B------:R-:W5:Y:S04]  /*2390*/  LDS.U8 R21, [R10+0x4] ;  /* 0x000004000a157984 */ /* 0x000f680000000000 */
[----:B------:R-:W5:Y:S04]  /*23a0*/  LDS.U8 R23, [R10+0x5] ;  /* 0x000005000a177984 */ /* 0x000f680000000000 */
[----:B------:R0:W5:Y:S02]  /*23b0*/  LDS.U8 R25, [R10+0x6] ;  /* 0x000006000a197984 */ /* 0x0001640000000000 */
[----:B0-----:R-:W-:-:S02]  /*23c0*/  VIADD R10, R10, 0x8 ;  /* 0x000000080a0a7836 */ /* 0x001fc40000000000 */
[----:B------:R0:W-:Y:S04]  /*23d0*/  STG.E.U8 desc[UR6][R2.64+-0x3], R7 ;  /* 0xfffffd0702007986 */ /* 0x0001e8000c101106 */
[----:B-1----:R0:W-:Y:S04]  /*23e0*/  STG.E.U8 desc[UR6][R2.64+-0x2], R9 ;  /* 0xfffffe0902007986 */ /* 0x0021e8000c101106 */
[----:B--2---:R0:W-:Y:S04]  /*23f0*/  STG.E.U8 desc[UR6][R2.64+-0x1], R15 ;  /* 0xffffff0f02007986 */ /* 0x0041e8000c101106 */
[----:B---3--:R0:W-:Y:S04]  /*2400*/  STG.E.U8 desc[UR6][R2.64], R17 ;  /* 0x0000001102007986 */ /* 0x0081e8000c101106 */
[----:B----4-:R0:W-:Y:S04]  /*2410*/  STG.E.U8 desc[UR6][R4.64+-0x3], R19 ;  /* 0xfffffd1304007986 */ /* 0x0101e8000c101106 */
[----:B-----5:R0:W-:Y:S04]  /*2420*/  STG.E.U8 desc[UR6][R4.64+-0x2], R21 ;  /* 0xfffffe1504007986 */ /* 0x0201e8000c101106 */
[----:B------:R0:W-:Y:S04]  /*2430*/  STG.E.U8 desc[UR6][R4.64+-0x1], R23 ;  /* 0xffffff1704007986 */ /* 0x0001e8000c101106 */
[----:B------:R0:W-:Y:S02]  /*2440*/  STG.E.U8 desc[UR6][R4.64], R25 ;  /* 0x0000001904007986 */ /* 0x0001e4000c101106 */
.L_x_46:
[----:B------:R-:W-:-:S13]  /*2450*/  ISETP.NE.OR P0, PT, R12, RZ, P0 ;  /* 0x000000ff0c00720c */ /* 0x000fda0000705670 */
[----:B------:R-:W-:Y:S05]  /*2460*/  @!P0 EXIT ;  /* 0x000000000000894d */ /* 0x000fea0003800000 */
.L_x_43:
[----:B0--3--:R-:W0:Y:S01]  /*2470*/  LDS.U8 R5, [R10+-0x1] ;  /* 0xffffff000a057984 */ /* 0x009e220000000000 */
[----:B------:R-:W-:Y:S01]  /*2480*/  IADD3 R2, P0, PT, R0, R11, RZ ;  /* 0x0000000b00027210 */ /* 0x000fe20007f1e0ff */
[----:B------:R-:W-:Y:S02]  /*2490*/  VIADD R12, R12, 0x4 ;  /* 0x000000040c0c7836 */ /* 0x000fe40000000000 */
[----:B------:R-:W1:Y:S01]  /*24a0*/  LDS.U8 R7, [R10] ;  /* 0x000000000a077984 */ /* 0x000e620000000000 */
[C---:B------:R-:W-:Y:S01]  /*24b0*/  LEA.HI.X.SX32 R3, R0.reuse, R13, 0x1, P0 ;  /* 0x0000000d00037211 */ /* 0x040fe200000f0eff */
[----:B------:R-:W-:Y:S01]  /*24c0*/  VIADD R0, R0, 0x4 ;  /* 0x0000000400007836 */ /* 0x000fe20000000000 */
[----:B------:R-:W-:Y:S01]  /*24d0*/  ISETP.NE.AND P0, PT, R12, RZ, PT ;  /* 0x000000ff0c00720c */ /* 0x000fe20003f05270 */
[----:B------:R-:W2:Y:S04]  /*24e0*/  LDS.U8 R9, [R10+0x1] ;  /* 0x000001000a097984 */ /* 0x000ea80000000000 */
[----:B------:R3:W4:Y:S02]  /*24f0*/  LDS.U8 R15, [R10+0x2] ;  /* 0x000002000a0f7984 */ /* 0x0007240000000000 */
[----:B---3--:R-:W-:-:S02]  /*2500*/  VIADD R10, R10, 0x4 ;  /* 0x000000040a0a7836 */ /* 0x008fc40000000000 */
[----:B0-----:R3:W-:Y:S04]  /*2510*/  STG.E.U8 desc[UR6][R2.64+-0x3], R5 ;  /* 0xfffffd0502007986 */ /* 0x0017e8000c101106 */
[----:B-1----:R3:W-:Y:S04]  /*2520*/  STG.E.U8 desc[UR6][R2.64+-0x2], R7 ;  /* 0xfffffe0702007986 */ /* 0x0027e8000c101106 */
[----:B--2---:R3:W-:Y:S04]  /*2530*/  STG.E.U8 desc[UR6][R2.64+-0x1], R9 ;  /* 0xffffff0902007986 */ /* 0x0047e8000c101106 */
[----:B----4-:R3:W-:Y:S01]  /*2540*/  STG.E.U8 desc[UR6][R2.64], R15 ;  /* 0x0000000f02007986 */ /* 0x0107e2000c101106 */
[----:B------:R-:W-:Y:S05]  /*2550*/  @P0 BRA `(.L_x_43) ;  /* 0xfffffffc00c40947 */ /* 0x000fea000383ffff */
[----:B------:R-:W-:Y:S05]  /*2560*/  EXIT ;  /* 0x000000000000794d */ /* 0x000fea0003800000 */
        .weak           $__internal_0_$__cuda_sm20_div_u64
        .type           $__internal_0_$__cuda_sm20_div_u64,@function
        .size           $__internal_0_$__cuda_sm20_div_u64,($__internal_1_$__cuda_sm20_rem_u64 - $__internal_0_$__cuda_sm20_div_u64)
$__internal_0_$__cuda_sm20_div_u64:
[----:B------:R-:W-:-:S06]  /*2570*/  IMAD.U32 R5, RZ, RZ, UR4 ;  /* 0x00000004ff057e24 */ /* 0x000fcc000f8e00ff */
[----:B------:R-:W0:Y:S08]  /*2580*/  I2F.U64.RP R5, R4 ;  /* 0x0000000400057312 */ /* 0x000e300000309000 */
[----:B0-----:R-:W0:Y:S02]  /*2590*/  MUFU.RCP R6, R5 ;  /* 0x0000000500067308 */ /* 0x001e240000001000 */
[----:B0-----:R-:W-:-:S06]  /*25a0*/  VIADD R6, R6, 0x1ffffffe ;  /* 0x1ffffffe06067836 */ /* 0x001fcc0000000000 */
[----:B------:R-:W0:Y:S02]  /*25b0*/  F2I.U64.TRUNC R6, R6 ;  /* 0x0000000600067311 */ /* 0x000e24000020d800 */
[----:B0-----:R-:W-:-:S04]  /*25c0*/  IMAD.WIDE.U32 R8, R6, R4, RZ ;  /* 0x0000000406087225 */ /* 0x001fc800078e00ff */
[----:B------:R-:W-:Y:S01]  /*25d0*/  IMAD R9, R6, UR4, R9 ;  /* 0x0000000406097c24 */ /* 0x000fe2000f8e0209 */
[----:B------:R-:W-:-:S03]  /*25e0*/  IADD3 R11, P0, PT, RZ, -R8, RZ ;  /* 0x80000008ff0b7210 */ /* 0x000fc60007f1e0ff */
[----:B------:R-:W-:Y:S02]  /*25f0*/  IMAD R9, R7, R4, R9 ;  /* 0x0000000407097224 */ /* 0x000fe400078e0209 */
[----:B------:R-:W-:-:S04]  /*2600*/  IMAD.HI.U32 R8, R6, R11, RZ ;  /* 0x0000000b06087227 */ /* 0x000fc800078e00ff */
[----:B------:R-:W-:Y:S02]  /*2610*/  IMAD.X R13, RZ, RZ, ~R9, P0 ;  /* 0x000000ffff0d7224 */ /* 0x000fe400000e0e09 */
[----:B------:R-:W-:Y:S02]  /*2620*/  IMAD.MOV.U32 R9, RZ, RZ, R6 ;  /* 0x000000ffff097224 */ /* 0x000fe400078e0006 */
[-C--:B------:R-:W-:Y:S02]  /*2630*/  IMAD R15, R7, R13.reuse, RZ ;  /* 0x0000000d070f7224 */ /* 0x080fe400078e02ff */
[----:B------:R-:W-:-:S04]  /*2640*/  IMAD.WIDE.U32 R8, P0, R6, R13, R8 ;  /* 0x0000000d06087225 */ /* 0x000fc80007800008 */
[----:B------:R-:W-:-:S04]  /*2650*/  IMAD.HI.U32 R5, R7, R13, RZ ;  /* 0x0000000d07057227 */ /* 0x000fc800078e00ff */
[----:B------:R-:W-:-:S04]  /*2660*/  IMAD.HI.U32 R8, P1, R7, R11, R8 ;  /* 0x0000000b07087227 */ /* 0x000fc80007820008 */
[----:B------:R-:W-:Y:S01]  /*2670*/  IMAD.X R5, R5, 0x1, R7, P0 ;  /* 0x0000000105057824 */ /* 0x000fe200000e0607 */
[----:B------:R-:W-:-:S04]  /*2680*/  IADD3 R9, P2, PT, R15, R8, RZ ;  /* 0x000000080f097210 */ /* 0x000fc80007f5e0ff */
[----:B------:R-:W-:Y:S01]  /*2690*/  IADD3.X R5, PT, PT, RZ, RZ, R5, P2, P1 ;  /* 0x000000ffff057210 */ /* 0x000fe200017e2405 */
[----:B------:R-:W-:-:S04]  /*26a0*/  IMAD.WIDE.U32 R6, R9, R4, RZ ;  /* 0x0000000409067225 */ /* 0x000fc800078e00ff */
[----:B------:R-:W-:Y:S01]  /*26b0*/  IMAD R7, R9, UR4, R7 ;  /* 0x0000000409077c24 */ /* 0x000fe2000f8e0207 */
[----:B------:R-:W-:-:S03]  /*26c0*/  IADD3 R11, P0, PT, RZ, -R6, RZ ;  /* 0x80000006ff0b7210 */ /* 0x000fc60007f1e0ff */
[----:B------:R-:W-:Y:S02]  /*26d0*/  IMAD R7, R5, R4, R7 ;  /* 0x0000000405077224 */ /* 0x000fe400078e0207 */
[----:B------:R-:W-:-:S04]  /*26e0*/  IMAD.HI.U32 R8, R9, R11, RZ ;  /* 0x0000000b09087227 */ /* 0x000fc800078e00ff */
[----:B------:R-:W-:Y:S02]  /*26f0*/  IMAD.X R6, RZ, RZ, ~R7, P0 ;  /* 0x000000ffff067224 */ /* 0x000fe400000e0e07 */
[----:B------:R-:W-:Y:S02]  /*2700*/  IMAD.MOV.U32 R7, RZ, RZ, RZ ;  /* 0x000000ffff077224 */ /* 0x000fe400078e00ff */
[----:B------:R-:W-:-:S04]  /*2710*/  IMAD.WIDE.U32 R8, P0, R9, R6, R8 ;  /* 0x0000000609087225 */ /* 0x000fc80007800008 */
[C---:B------:R-:W-:Y:S02]  /*2720*/  IMAD R10, R5.reuse, R6, RZ ;  /* 0x00000006050a7224 */ /* 0x040fe400078e02ff */
[----:B------:R-:W-:-:S04]  /*2730*/  IMAD.HI.U32 R9, P1, R5, R11, R8 ;  /* 0x0000000b05097227 */ /* 0x000fc80007820008 */
[----:B------:R-:W-:Y:S01]  /*2740*/  IMAD.HI.U32 R6, R5, R6, RZ ;  /* 0x0000000605067227 */ /* 0x000fe200078e00ff */
[----:B------:R-:W-:-:S03]  /*2750*/  IADD3 R9, P2, PT, R10, R9, RZ ;  /* 0x000000090a097210 */ /* 0x000fc60007f5e0ff */
[----:B------:R-:W-:Y:S02]  /*2760*/  IMAD.X R5, R6, 0x1, R5, P0 ;  /* 0x0000000106057824 */ /* 0x000fe400000e0605 */
[----:B------:R-:W-:-:S03]  /*2770*/  IMAD.HI.U32 R6, R9, R3, RZ ;  /* 0x0000000309067227 */ /* 0x000fc600078e00ff */
[----:B------:R-:W-:Y:S01]  /*2780*/  IADD3.X R5, PT, PT, RZ, RZ, R5, P2, P1 ;  /* 0x000000ffff057210 */ /* 0x000fe200017e2405 */
[----:B------:R-:W-:-:S04]  /*2790*/  IMAD.WIDE.U32 R6, R9, R2, R6 ;  /* 0x0000000209067225 */ /* 0x000fc800078e0006 */
[C---:B------:R-:W-:Y:S02]  /*27a0*/  IMAD R9, R5.reuse, R2, RZ ;  /* 0x0000000205097224 */ /* 0x040fe400078e02ff */
[----:B------:R-:W-:-:S04]  /*27b0*/  IMAD.HI.U32 R6, P0, R5, R3, R6 ;  /* 0x0000000305067227 */ /* 0x000fc80007800006 */
[----:B------:R-:W-:Y:S01]  /*27c0*/  IMAD.HI.U32 R5, R5, R2, RZ ;  /* 0x0000000205057227 */ /* 0x000fe200078e00ff */
[----:B------:R-:W-:-:S03]  /*27d0*/  IADD3 R9, P1, PT, R9, R6, RZ ;  /* 0x0000000609097210 */ /* 0x000fc60007f3e0ff */
[----:B------:R-:W-:Y:S02]  /*27e0*/  IMAD.X R5, RZ, RZ, R5, P0 ;  /* 0x000000ffff057224 */ /* 0x000fe400000e0605 */
[----:B------:R-:W-:-:S04]  /*27f0*/  IMAD.WIDE.U32 R6, R9, R4, RZ ;  /* 0x0000000409067225 */ /* 0x000fc800078e00ff */
[----:B------:R-:W-:Y:S01]  /*2800*/  IMAD.X R5, RZ, RZ, R5, P1 ;  /* 0x000000ffff057224 */ /* 0x000fe200008e0605 */
[----:B------:R-:W-:Y:S01]  /*2810*/  IADD3 R11, P1, PT, -R6, R3, RZ ;  /* 0x00000003060b7210 */ /* 0x000fe20007f3e1ff */
[----:B------:R-:W-:-:S03]  /*2820*/  IMAD R7, R9, UR4, R7 ;  /* 0x0000000409077c24 */ /* 0x000fc6000f8e0207 */
[-C--:B------:R-:W-:Y:S01]  /*2830*/  ISETP.GE.U32.AND P0, PT, R11, R4.reuse, PT ;  /* 0x000000040b00720c */ /* 0x080fe20003f06070 */
[----:B------:R-:W-:-:S04]  /*2840*/  IMAD R5, R5, R4, R7 ;  /* 0x0000000405057224 */ /* 0x000fc800078e0207 */
[----:B------:R-:W-:Y:S01]  /*2850*/  IMAD.X R6, R2, 0x1, ~R5, P1 ;  /* 0x0000000102067824 */ /* 0x000fe200008e0e05 */
[----:B------:R-:W-:Y:S01]  /*2860*/  IADD3 R3, P1, PT, -R4, R11, RZ ;  /* 0x0000000b04037210 */ /* 0x000fe20007f3e1ff */
[----:B------:R-:W-:-:S03]  /*2870*/  VIADD R2, R9, 0x1 ;  /* 0x0000000109027836 */ /* 0x000fc60000000000 */
[C---:B------:R-:W-:Y:S02]  /*2880*/  ISETP.GE.U32.AND.EX P0, PT, R6.reuse, UR4, PT, P0 ;  /* 0x0000000406007c0c */ /* 0x040fe4000bf06100 */
[----:B------:R-:W-:Y:S02]  /*2890*/  IADD3.X R5, PT, PT, R6, ~UR4, RZ, P1, !PT ;  /* 0x8000000406057c10 */ /* 0x000fe40008ffe4ff */
[----:B------:R-:W-:Y:S02]  /*28a0*/  SEL R3, R3, R11, P0 ;  /* 0x0000000b03037207 */ /* 0x000fe40000000000 */
[----:B------:R-:W-:Y:S02]  /*28b0*/  SEL R5, R5, R6, P0 ;  /* 0x0000000605057207 */ /* 0x000fe40000000000 */
[----:B------:R-:W-:Y:S01]  /*28c0*/  SEL R9, R2, R9, P0 ;  /* 0x0000000902097207 */ /* 0x000fe20000000000 */
[----:B------:R-:W-:Y:S01]  /*28d0*/  IMAD.MOV.U32 R2, RZ, RZ, R0 ;  /* 0x000000ffff027224 */ /* 0x000fe200078e0000 */
[----:B------:R-:W-:Y:S01]  /*28e0*/  ISETP.GE.U32.AND P0, PT, R3, R4, PT ;  /* 0x000000040300720c */ /* 0x000fe20003f06070 */
[----:B------:R-:W-:Y:S01]  /*28f0*/  IMAD.MOV.U32 R3, RZ, RZ, 0x0 ;  /* 0x00000000ff037424 */ /* 0x000fe200078e00ff */
[----:B------:R-:W-:-:S02]  /*2900*/  ISETP.NE.U32.AND P1, PT, R4, RZ, PT ;  /* 0x000000ff0400720c */ /* 0x000fc40003f25070 */
[----:B------:R-:W-:Y:S02]  /*2910*/  IADD3 R4, PT, PT, R9, 0x1, RZ ;  /* 0x0000000109047810 */ /* 0x000fe40007ffe0ff */
[----:B------:R-:W-:Y:S02]  /*2920*/  ISETP.GE.U32.AND.EX P0, PT, R5, UR4, PT, P0 ;  /* 0x0000000405007c0c */ /* 0x000fe4000bf06100 */
[----:B------:R-:W-:Y:S02]  /*2930*/  ISETP.NE.AND.EX P1, PT, RZ, UR4, PT, P1 ;  /* 0x00000004ff007c0c */ /* 0x000fe4000bf25310 */
[----:B------:R-:W-:-:S04]  /*2940*/  SEL R4, R4, R9, P0 ;  /* 0x0000000904047207 */ /* 0x000fc80000000000 */
[----:B------:R-:W-:Y:S01]  /*2950*/  SEL R4, R4, 0xffffffff, P1 ;  /* 0xffffffff04047807 */ /* 0x000fe20000800000 */
[----:B------:R-:W-:Y:S06]  /*2960*/  RET.REL.NODEC R2 `(_Z6kernelmPb) ;  /* 0xffffffd402a47950 */ /* 0x000fec0003c3ffff */
        .weak           $__internal_1_$__cuda_sm20_rem_u64
        .type           $__internal_1_$__cuda_sm20_rem_u64,@function
        .size           $__internal_1_$__cuda_sm20_rem_u64,(.L_x_49 - $__internal_1_$__cuda_sm20_rem_u64)
$__internal_1_$__cuda_sm20_rem_u64:
[----:B------:R-:W-:Y:S02]  /*2970*/  IMAD.MOV.U32 R28, RZ, RZ, R24 ;  /* 0x000000ffff1c7224 */ /* 0x000fe400078e0018 */
[----:B------:R-:W-:-:S04]  /*2980*/  IMAD.MOV.U32 R29, RZ, RZ, R25 ;  /* 0x000000ffff1d7224 */ /* 0x000fc800078e0019 */
[----:B------:R-:W0:Y:S08]  /*2990*/  I2F.U64.RP R26, R28 ;  /* 0x0000001c001a7312 */ /* 0x000e300000309000 */
[----:B0-----:R-:W0:Y:S02]  /*29a0*/  MUFU.RCP R26, R26 ;  /* 0x0000001a001a7308 */ /* 0x001e240000001000 */
[----:B0-----:R-:W-:-:S06]  /*29b0*/  VIADD R14, R26, 0x1ffffffe ;  /* 0x1ffffffe1a0e7836 */ /* 0x001fcc0000000000 */
[----:B------:R-:W0:Y:S02]  /*29c0*/  F2I.U64.TRUNC R14, R14 ;  /* 0x0000000e000e7311 */ /* 0x000e24000020d800 */
[----:B0-----:R-:W-:-:S04]  /*29d0*/  IMAD.WIDE.U32 R12, R14, R24, RZ ;  /* 0x000000180e0c7225 */ /* 0x001fc800078e00ff */
[----:B------:R-:W-:Y:S01]  /*29e0*/  IMAD R13, R14, R25, R13 ;  /* 0x000000190e0d7224 */ /* 0x000fe200078e020d */
[----:B------:R-:W-:-:S03]  /*29f0*/  IADD3 R27, P1, PT, RZ, -R12, RZ ;  /* 0x8000000cff1b7210 */ /* 0x000fc60007f3e0ff */
[----:B------:R-:W-:Y:S02]  /*2a00*/  IMAD R13, R15, R24, R13 ;  /* 0x000000180f0d7224 */ /* 0x000fe400078e020d */
[----:B------:R-:W-:-:S04]  /*2a10*/  IMAD.HI.U32 R12, R14, R27, RZ ;  /* 0x0000001b0e0c7227 */ /* 0x000fc800078e00ff */
[----:B------:R-:W-:Y:S02]  /*2a20*/  IMAD.X R23, RZ, RZ, ~R13, P1 ;  /* 0x000000ffff177224 */ /* 0x000fe400008e0e0d */
[----:B------:R-:W-:Y:S02]  /*2a30*/  IMAD.MOV.U32 R13, RZ, RZ, R14 ;  /* 0x000000ffff0d7224 */ /* 0x000fe400078e000e */
[----:B------:R-:W-:-:S04]  /*2a40*/  IMAD.WIDE.U32 R12, P1, R14, R23, R12 ;  /* 0x000000170e0c7225 */ /* 0x000fc8000782000c */
[----:B------:R-:W-:-:S04]  /*2a50*/  IMAD.HI.U32 R12, P2, R15, R27, R12 ;  /* 0x0000001b0f0c7227 */ /* 0x000fc8000784000c */
[CC--:B------:R-:W-:Y:S02]  /*2a60*/  IMAD R13, R15.reuse, R23.reuse, RZ ;  /* 0x000000170f0d7224 */ /* 0x0c0fe400078e02ff */
[----:B------:R-:W-:-:S03]  /*2a70*/  IMAD.HI.U32 R23, R15, R23, RZ ;  /* 0x000000170f177227 */ /* 0x000fc600078e00ff */
[----:B------:R-:W-:Y:S01]  /*2a80*/  IADD3 R13, P4, PT, R13, R12, RZ ;  /* 0x0000000c0d0d7210 */ /* 0x000fe20007f9e0ff */
[----:B------:R-:W-:-:S04]  /*2a90*/  IMAD.X R23, R23, 0x1, R15, P1 ;  /* 0x0000000117177824 */ /* 0x000fc800008e060f */
[----:B------:R-:W-:Y:S01]  /*2aa0*/  IMAD.WIDE.U32 R14, R13, R24, RZ ;  /* 0x000000180d0e7225 */ /* 0x000fe200078e00ff */
[----:B------:R-:W-:-:S03]  /*2ab0*/  IADD3.X R23, PT, PT, RZ, RZ, R23, P4, P2 ;  /* 0x000000ffff177210 */ /* 0x000fc600027e4417 */
[----:B------:R-:W-:Y:S01]  /*2ac0*/  IMAD R12, R13, R25, R15 ;  /* 0x000000190d0c7224 */ /* 0x000fe200078e020f */
[----:B------:R-:W-:-:S03]  /*2ad0*/  IADD3 R15, P1, PT, RZ, -R14, RZ ;  /* 0x8000000eff0f7210 */ /* 0x000fc60007f3e0ff */
[----:B------:R-:W-:-:S04]  /*2ae0*/  IMAD R12, R23, R24, R12 ;  /* 0x00000018170c7224 */ /* 0x000fc800078e020c */
[----:B------:R-:W-:Y:S02]  /*2af0*/  IMAD.X R14, RZ, RZ, ~R12, P1 ;  /* 0x000000ffff0e7224 */ /* 0x000fe400008e0e0c */
[----:B------:R-:W-:-:S04]  /*2b00*/  IMAD.HI.U32 R12, R13, R15, RZ ;  /* 0x0000000f0d0c7227 */ /* 0x000fc800078e00ff */
[----:B------:R-:W-:-:S04]  /*2b10*/  IMAD.WIDE.U32 R12, P1, R13, R14, R12 ;  /* 0x0000000e0d0c7225 */ /* 0x000fc8000782000c */
[----:B------:R-:W-:-:S04]  /*2b20*/  IMAD.HI.U32 R15, P2, R23, R15, R12 ;  /* 0x0000000f170f7227 */ /* 0x000fc8000784000c */
[CC--:B------:R-:W-:Y:S02]  /*2b30*/  IMAD R12, R23.reuse, R14.reuse, RZ ;  /* 0x0000000e170c7224 */ /* 0x0c0fe400078e02ff */
[----:B------:R-:W-:-:S03]  /*2b40*/  IMAD.HI.U32 R14, R23, R14, RZ ;  /* 0x0000000e170e7227 */ /* 0x000fc600078e00ff */
[----:B------:R-:W-:Y:S01]  /*2b50*/  IADD3 R15, P4, PT, R12, R15, RZ ;  /* 0x0000000f0c0f7210 */ /* 0x000fe20007f9e0ff */
[----:B------:R-:W-:Y:S02]  /*2b60*/  IMAD.X R23, R14, 0x1, R23, P1 ;  /* 0x000000010e177824 */ /* 0x000fe400008e0617 */
[----:B------:R-:W-:Y:S02]  /*2b70*/  IMAD.MOV.U32 R13, RZ, RZ, RZ ;  /* 0x000000ffff0d7224 */ /* 0x000fe400078e00ff */
[----:B------:R-:W-:Y:S01]  /*2b80*/  IMAD.HI.U32 R12, R15, R20, RZ ;  /* 0x000000140f0c7227 */ /* 0x000fe200078e00ff */
[----:B------:R-:W-:-:S03]  /*2b90*/  IADD3.X R23, PT, PT, RZ, RZ, R23, P4, P2 ;  /* 0x000000ffff177210 */ /* 0x000fc600027e4417 */
[----:B------:R-:W-:-:S04]  /*2ba0*/  IMAD.WIDE.U32 R12, R15, R21, R12 ;  /* 0x000000150f0c7225 */ /* 0x000fc800078e000c */
[C---:B------:R-:W-:Y:S02]  /*2bb0*/  IMAD R15, R23.reuse, R21, RZ ;  /* 0x00000015170f7224 */ /* 0x040fe400078e02ff */
[----:B------:R-:W-:-:S04]  /*2bc0*/  IMAD.HI.U32 R12, P1, R23, R20, R12 ;  /* 0x00000014170c7227 */ /* 0x000fc8000782000c */
[----:B------:R-:W-:Y:S01]  /*2bd0*/  IMAD.HI.U32 R14, R23, R21, RZ ;  /* 0x00000015170e7227 */ /* 0x000fe200078e00ff */
[----:B------:R-:W-:-:S03]  /*2be0*/  IADD3 R15, P2, PT, R15, R12, RZ ;  /* 0x0000000c0f0f7210 */ /* 0x000fc60007f5e0ff */
[----:B------:R-:W-:Y:S02]  /*2bf0*/  IMAD.X R14, RZ, RZ, R14, P1 ;  /* 0x000000ffff0e7224 */ /* 0x000fe400008e060e */
[----:B------:R-:W-:-:S04]  /*2c00*/  IMAD.WIDE.U32 R12, R15, R24, RZ ;  /* 0x000000180f0c7225 */ /* 0x000fc800078e00ff */
[----:B------:R-:W-:Y:S02]  /*2c10*/  IMAD.X R23, RZ, RZ, R14, P2 ;  /* 0x000000ffff177224 */ /* 0x000fe400010e060e */
[----:B------:R-:W-:Y:S01]  /*2c20*/  IMAD R15, R15, R25, R13 ;  /* 0x000000190f0f7224 */ /* 0x000fe200078e020d */
[----:B------:R-:W-:-:S03]  /*2c30*/  IADD3 R13, P2, PT, -R12, R20, RZ ;  /* 0x000000140c0d7210 */ /* 0x000fc60007f5e1ff */
[-C--:B------:R-:W-:Y:S01]  /*2c40*/  IMAD R12, R23, R24.reuse, R15 ;  /* 0x00000018170c7224 */ /* 0x080fe200078e020f */
[----:B------:R-:W-:Y:S01]  /*2c50*/  ISETP.GE.U32.AND P1, PT, R13, R24, PT ;  /* 0x000000180d00720c */ /* 0x000fe20003f26070 */
[----:B------:R-:W-:Y:S02]  /*2c60*/  IMAD.MOV.U32 R23, RZ, RZ, 0x0 ;  /* 0x00000000ff177424 */ /* 0x000fe400078e00ff */
[----:B------:R-:W-:Y:S01]  /*2c70*/  IMAD.X R12, R21, 0x1, ~R12, P2 ;  /* 0x00000001150c7824 */ /* 0x000fe200010e0e0c */
[----:B------:R-:W-:-:S04]  /*2c80*/  IADD3 R15, P2, PT, -R24, R13, RZ ;  /* 0x0000000d180f7210 */ /* 0x000fc80007f5e1ff */
[C---:B------:R-:W-:Y:S01]  /*2c90*/  ISETP.GE.U32.AND.EX P1, PT, R12.reuse, R25, PT, P1 ;  /* 0x000000190c00720c */ /* 0x040fe20003f26110 */
[----:B------:R-:W-:Y:S01]  /*2ca0*/  IMAD.X R14, R12, 0x1, ~R25, P2 ;  /* 0x000000010c0e7824 */ /* 0x000fe200010e0e19 */
[----:B------:R-:W-:Y:S02]  /*2cb0*/  ISETP.NE.U32.AND P2, PT, R24, RZ, PT ;  /* 0x000000ff1800720c */ /* 0x000fe40003f45070 */
[----:B------:R-:W-:Y:S02]  /*2cc0*/  SEL R15, R15, R13, P1 ;  /* 0x0000000d0f0f7207 */ /* 0x000fe40000800000 */
[----:B------:R-:W-:Y:S02]  /*2cd0*/  SEL R14, R14, R12, P1 ;  /* 0x0000000c0e0e7207 */ /* 0x000fe40000800000 */
[----:B------:R-:W-:Y:S02]  /*2ce0*/  IADD3 R12, P4, PT, -R24, R15, RZ ;  /* 0x0000000f180c7210 */ /* 0x000fe40007f9e1ff */
[----:B------:R-:W-:-:S02]  /*2cf0*/  ISETP.GE.U32.AND P1, PT, R15, R24, PT ;  /* 0x000000180f00720c */ /* 0x000fc40003f26070 */
[----:B------:R-:W-:Y:S01]  /*2d00*/  ISETP.NE.AND.EX P2, PT, R25, RZ, PT, P2 ;  /* 0x000000ff1900720c */ /* 0x000fe20003f45320 */
[C---:B------:R-:W-:Y:S01]  /*2d10*/  IMAD.X R13, R14.reuse, 0x1, ~R25, P4 ;  /* 0x000000010e0d7824 */ /* 0x040fe200020e0e19 */
[----:B------:R-:W-:-:S04]  /*2d20*/  ISETP.GE.U32.AND.EX P1, PT, R14, R25, PT, P1 ;  /* 0x000000190e00720c */ /* 0x000fc80003f26110 */
[----:B------:R-:W-:Y:S02]  /*2d30*/  SEL R12, R12, R15, P1 ;  /* 0x0000000f0c0c7207 */ /* 0x000fe40000800000 */
[----:B------:R-:W-:Y:S02]  /*2d40*/  SEL R13, R13, R14, P1 ;  /* 0x0000000e0d0d7207 */ /* 0x000fe40000800000 */
[----:B------:R-:W-:Y:S02]  /*2d50*/  SEL R12, R12, 0xffffffff, P2 ;  /* 0xffffffff0c0c7807 */ /* 0x000fe40001000000 */
[----:B------:R-:W-:Y:S01]  /*2d60*/  SEL R13, R13, 0xffffffff, P2 ;  /* 0xffffffff0d0d7807 */ /* 0x000fe20001000000 */
[----:B------:R-:W-:Y:S06]  /*2d70*/  RET.REL.NODEC R22 `(_Z6kernelmPb) ;  /* 0xffffffd016a07950 */ /* 0x000fec0003c3ffff */
.L_x_47:
[----:B------:R-:W-:-:S00]  /*2d80*/  BRA `(.L_x_47) ;  /* 0xfffffffc00fc7947 */ /* 0x000fc0000383ffff */
[----:B------:R-:W-:-:S00]  /*2d90*/  NOP ;  /* 0x0000000000007918 */ /* 0x000fc00000000000 */
        /* <DEDUP_REMOVED lines=14> */
.L_x_49:


//--------------------- .nv.global.init           --------------------------
	.section	.nv.global.init,"aw",@progbits
.nv.global.init:
	.type		$str$1,@object
	.size		$str$1,($str - $str$1)
$str$1:
        /*0000*/ 	.byte	0x2f, 0x74, 0x6d, 0x70, 0x2f, 0x73, 0x61, 0x73, 0x73, 0x5f, 0x63, 0x75, 0x5f, 0x38, 0x36, 0x31
        /*0010*/ 	.byte	0x35, 0x31, 0x6e, 0x6f, 0x33, 0x2f, 0x6b, 0x2e, 0x63, 0x75, 0x00
	.type		$str,@object
	.size		$str,(__unnamed_1 - $str)
$str:
        /*001b*/ 	.byte	0x53, 0x48, 0x41, 0x52, 0x45, 0x5f, 0x4d, 0x45, 0x4d, 0x4f, 0x52, 0x59, 0x5f, 0x53, 0x49, 0x5a
        /*002b*/ 	.byte	0x45, 0x20, 0x3e, 0x3d, 0x20, 0x62, 0x6c, 0x6f, 0x63, 0x6b, 0x52, 0x61, 0x6e, 0x67, 0x65, 0x4e
        /*003b*/ 	.byte	0x62, 0x00
	.type		__unnamed_1,@object
	.size		__unnamed_1,(.L_0 - __unnamed_1)
__unnamed_1:
        /*003d*/ 	.byte	0x76, 0x6f, 0x69, 0x64, 0x20, 0x6b, 0x65, 0x72, 0x6e, 0x65, 0x6c, 0x28, 0x75, 0x6e, 0x73, 0x69
        /*004d*/ 	.byte	0x67, 0x6e, 0x65, 0x64, 0x20, 0x6c, 0x6f, 0x6e, 0x67, 0x2c, 0x20, 0x5f, 0x5f, 0x6e, 0x76, 0x5f
        /*005d*/ 	.byte	0x62, 0x6f, 0x6f, 0x6c, 0x20, 0x2a, 0x29, 0x00
.L_0:


//--------------------- .nv.shared._Z6kernelmPb   --------------------------
	.section	.nv.shared._Z6kernelmPb,"aw",@nobits
	.sectionflags	@""
.nv.shared._Z6kernelmPb:
	.zero		41024


//--------------------- .nv.shared.reserved.0     --------------------------
	.section	.nv.shared.reserved.0,"aw",@nobits
	.weak		__nv_reservedSMEM_offset_0_alias
	.size		__nv_reservedSMEM_offset_0_alias, 0, 64
	.other		__nv_reservedSMEM_offset_0_alias,@"STO_CUDA_RESERVED_SHARED STV_DEFAULT"
__nv_reservedSMEM_offset_0_alias:
	.zero		0
	.zero		64


//--------------------- .nv.constant0._Z6kernelmPb --------------------------
	.section	.nv.constant0._Z6kernelmPb,"a",@progbits
	.sectionflags	@""
	.align	4
.nv.constant0._Z6kernelmPb:
	.zero		912


//--------------------- SYMBOLS --------------------------

	.type		.nv.reservedSmem.offset0,@object
	.size		.nv.reservedSmem.offset0,0x4
	.type		.nv.reservedSmem.cap,@object
	.size		.nv.reservedSmem.cap,0x4
	.type		__assertfail,@function
